//
// Generated by NVIDIA NVVM Compiler
//
// Compiler Build ID: CL-36424714
// Cuda compilation tools, release 13.0, V13.0.88
// Based on NVVM 20.0.0
//

.version 9.0
.target sm_100
.address_size 64

	// .globl	_Z22naive_gemv_withoutSmemPfS_S_ii
// _ZZ19naive_gemv_withSmemPfS_S_iiE5sdata has been demoted

.visible .entry _Z22naive_gemv_withoutSmemPfS_S_ii(
	.param .u64 .ptr .align 1 _Z22naive_gemv_withoutSmemPfS_S_ii_param_0,
	.param .u64 .ptr .align 1 _Z22naive_gemv_withoutSmemPfS_S_ii_param_1,
	.param .u64 .ptr .align 1 _Z22naive_gemv_withoutSmemPfS_S_ii_param_2,
	.param .u32 _Z22naive_gemv_withoutSmemPfS_S_ii_param_3,
	.param .u32 _Z22naive_gemv_withoutSmemPfS_S_ii_param_4
)
{
	.reg .pred 	%p<11>;
	.reg .b32 	%r<38>;
	.reg .b32 	%f<112>;
	.reg .b64 	%rd<31>;

	ld.param.u64 	%rd11, [_Z22naive_gemv_withoutSmemPfS_S_ii_param_0];
	ld.param.u64 	%rd12, [_Z22naive_gemv_withoutSmemPfS_S_ii_param_1];
	ld.param.u64 	%rd10, [_Z22naive_gemv_withoutSmemPfS_S_ii_param_2];
	ld.param.u32 	%r24, [_Z22naive_gemv_withoutSmemPfS_S_ii_param_3];
	ld.param.u32 	%r23, [_Z22naive_gemv_withoutSmemPfS_S_ii_param_4];
	cvta.to.global.u64 	%rd1, %rd12;
	cvta.to.global.u64 	%rd2, %rd11;
	mov.u32 	%r25, %ntid.x;
	mov.u32 	%r26, %ctaid.x;
	mov.u32 	%r27, %tid.x;
	mad.lo.s32 	%r1, %r25, %r26, %r27;
	setp.ge.s32 	%p1, %r1, %r24;
	@%p1 bra 	$L__BB0_15;
	setp.lt.s32 	%p2, %r23, 1;
	mov.f32 	%f111, 0f00000000;
	@%p2 bra 	$L__BB0_14;
	mul.lo.s32 	%r2, %r23, %r1;
	and.b32  	%r3, %r23, 15;
	setp.lt.u32 	%p3, %r23, 16;
	mov.f32 	%f111, 0f00000000;
	mov.b32 	%r34, 0;
	@%p3 bra 	$L__BB0_5;
	and.b32  	%r34, %r23, 2147483632;
	neg.s32 	%r32, %r34;
	add.s64 	%rd3, %rd2, 32;
	add.s64 	%rd29, %rd1, 32;
	mov.f32 	%f111, 0f00000000;
	mov.u32 	%r31, %r2;
$L__BB0_4:
	.pragma "nounroll";
	mul.wide.s32 	%rd13, %r31, 4;
	add.s64 	%rd14, %rd3, %rd13;
	ld.global.nc.f32 	%f18, [%rd14+-32];
	ld.global.nc.f32 	%f19, [%rd29+-32];
	fma.rn.f32 	%f20, %f18, %f19, %f111;
	ld.global.nc.f32 	%f21, [%rd14+-28];
	ld.global.nc.f32 	%f22, [%rd29+-28];
	fma.rn.f32 	%f23, %f21, %f22, %f20;
	ld.global.nc.f32 	%f24, [%rd14+-24];
	ld.global.nc.f32 	%f25, [%rd29+-24];
	fma.rn.f32 	%f26, %f24, %f25, %f23;
	ld.global.nc.f32 	%f27, [%rd14+-20];
	ld.global.nc.f32 	%f28, [%rd29+-20];
	fma.rn.f32 	%f29, %f27, %f28, %f26;
	ld.global.nc.f32 	%f30, [%rd14+-16];
	ld.global.nc.f32 	%f31, [%rd29+-16];
	fma.rn.f32 	%f32, %f30, %f31, %f29;
	ld.global.nc.f32 	%f33, [%rd14+-12];
	ld.global.nc.f32 	%f34, [%rd29+-12];
	fma.rn.f32 	%f35, %f33, %f34, %f32;
	ld.global.nc.f32 	%f36, [%rd14+-8];
	ld.global.nc.f32 	%f37, [%rd29+-8];
	fma.rn.f32 	%f38, %f36, %f37, %f35;
	ld.global.nc.f32 	%f39, [%rd14+-4];
	ld.global.nc.f32 	%f40, [%rd29+-4];
	fma.rn.f32 	%f41, %f39, %f40, %f38;
	ld.global.nc.f32 	%f42, [%rd14];
	ld.global.nc.f32 	%f43, [%rd29];
	fma.rn.f32 	%f44, %f42, %f43, %f41;
	ld.global.nc.f32 	%f45, [%rd14+4];
	ld.global.nc.f32 	%f46, [%rd29+4];
	fma.rn.f32 	%f47, %f45, %f46, %f44;
	ld.global.nc.f32 	%f48, [%rd14+8];
	ld.global.nc.f32 	%f49, [%rd29+8];
	fma.rn.f32 	%f50, %f48, %f49, %f47;
	ld.global.nc.f32 	%f51, [%rd14+12];
	ld.global.nc.f32 	%f52, [%rd29+12];
	fma.rn.f32 	%f53, %f51, %f52, %f50;
	ld.global.nc.f32 	%f54, [%rd14+16];
	ld.global.nc.f32 	%f55, [%rd29+16];
	fma.rn.f32 	%f56, %f54, %f55, %f53;
	ld.global.nc.f32 	%f57, [%rd14+20];
	ld.global.nc.f32 	%f58, [%rd29+20];
	fma.rn.f32 	%f59, %f57, %f58, %f56;
	ld.global.nc.f32 	%f60, [%rd14+24];
	ld.global.nc.f32 	%f61, [%rd29+24];
	fma.rn.f32 	%f62, %f60, %f61, %f59;
	ld.global.nc.f32 	%f63, [%rd14+28];
	ld.global.nc.f32 	%f64, [%rd29+28];
	fma.rn.f32 	%f111, %f63, %f64, %f62;
	add.s32 	%r32, %r32, 16;
	add.s32 	%r31, %r31, 16;
	add.s64 	%rd29, %rd29, 64;
	setp.ne.s32 	%p4, %r32, 0;
	@%p4 bra 	$L__BB0_4;
$L__BB0_5:
	setp.eq.s32 	%p5, %r3, 0;
	@%p5 bra 	$L__BB0_14;
	and.b32  	%r11, %r23, 7;
	setp.lt.u32 	%p6, %r3, 8;
	@%p6 bra 	$L__BB0_8;
	add.s32 	%r29, %r34, %r2;
	mul.wide.s32 	%rd15, %r29, 4;
	add.s64 	%rd16, %rd2, %rd15;
	ld.global.nc.f32 	%f66, [%rd16];
	mul.wide.u32 	%rd17, %r34, 4;
	add.s64 	%rd18, %rd1, %rd17;
	ld.global.nc.f32 	%f67, [%rd18];
	fma.rn.f32 	%f68, %f66, %f67, %f111;
	ld.global.nc.f32 	%f69, [%rd16+4];
	ld.global.nc.f32 	%f70, [%rd18+4];
	fma.rn.f32 	%f71, %f69, %f70, %f68;
	ld.global.nc.f32 	%f72, [%rd16+8];
	ld.global.nc.f32 	%f73, [%rd18+8];
	fma.rn.f32 	%f74, %f72, %f73, %f71;
	ld.global.nc.f32 	%f75, [%rd16+12];
	ld.global.nc.f32 	%f76, [%rd18+12];
	fma.rn.f32 	%f77, %f75, %f76, %f74;
	ld.global.nc.f32 	%f78, [%rd16+16];
	ld.global.nc.f32 	%f79, [%rd18+16];
	fma.rn.f32 	%f80, %f78, %f79, %f77;
	ld.global.nc.f32 	%f81, [%rd16+20];
	ld.global.nc.f32 	%f82, [%rd18+20];
	fma.rn.f32 	%f83, %f81, %f82, %f80;
	ld.global.nc.f32 	%f84, [%rd16+24];
	ld.global.nc.f32 	%f85, [%rd18+24];
	fma.rn.f32 	%f86, %f84, %f85, %f83;
	ld.global.nc.f32 	%f87, [%rd16+28];
	ld.global.nc.f32 	%f88, [%rd18+28];
	fma.rn.f32 	%f111, %f87, %f88, %f86;
	add.s32 	%r34, %r34, 8;
$L__BB0_8:
	setp.eq.s32 	%p7, %r11, 0;
	@%p7 bra 	$L__BB0_14;
	and.b32  	%r14, %r23, 3;
	setp.lt.u32 	%p8, %r11, 4;
	@%p8 bra 	$L__BB0_11;
	add.s32 	%r30, %r34, %r2;
	mul.wide.s32 	%rd19, %r30, 4;
	add.s64 	%rd20, %rd2, %rd19;
	ld.global.nc.f32 	%f90, [%rd20];
	mul.wide.u32 	%rd21, %r34, 4;
	add.s64 	%rd22, %rd1, %rd21;
	ld.global.nc.f32 	%f91, [%rd22];
	fma.rn.f32 	%f92, %f90, %f91, %f111;
	ld.global.nc.f32 	%f93, [%rd20+4];
	ld.global.nc.f32 	%f94, [%rd22+4];
	fma.rn.f32 	%f95, %f93, %f94, %f92;
	ld.global.nc.f32 	%f96, [%rd20+8];
	ld.global.nc.f32 	%f97, [%rd22+8];
	fma.rn.f32 	%f98, %f96, %f97, %f95;
	ld.global.nc.f32 	%f99, [%rd20+12];
	ld.global.nc.f32 	%f100, [%rd22+12];
	fma.rn.f32 	%f111, %f99, %f100, %f98;
	add.s32 	%r34, %r34, 4;
$L__BB0_11:
	setp.eq.s32 	%p9, %r14, 0;
	@%p9 bra 	$L__BB0_14;
	mul.wide.u32 	%rd23, %r34, 4;
	add.s64 	%rd30, %rd1, %rd23;
	add.s32 	%r37, %r34, %r2;
	neg.s32 	%r36, %r14;
$L__BB0_13:
	.pragma "nounroll";
	mul.wide.s32 	%rd24, %r37, 4;
	add.s64 	%rd25, %rd2, %rd24;
	ld.global.nc.f32 	%f101, [%rd25];
	ld.global.nc.f32 	%f102, [%rd30];
	fma.rn.f32 	%f111, %f101, %f102, %f111;
	add.s64 	%rd30, %rd30, 4;
	add.s32 	%r37, %r37, 1;
	add.s32 	%r36, %r36, 1;
	setp.ne.s32 	%p10, %r36, 0;
	@%p10 bra 	$L__BB0_13;
$L__BB0_14:
	cvta.to.global.u64 	%rd26, %rd10;
	mul.wide.s32 	%rd27, %r1, 4;
	add.s64 	%rd28, %rd26, %rd27;
	st.global.f32 	[%rd28], %f111;
$L__BB0_15:
	ret;

}
	// .globl	_Z19naive_gemv_withSmemPfS_S_ii
.visible .entry _Z19naive_gemv_withSmemPfS_S_ii(
	.param .u64 .ptr .align 1 _Z19naive_gemv_withSmemPfS_S_ii_param_0,
	.param .u64 .ptr .align 1 _Z19naive_gemv_withSmemPfS_S_ii_param_1,
	.param .u64 .ptr .align 1 _Z19naive_gemv_withSmemPfS_S_ii_param_2,
	.param .u32 _Z19naive_gemv_withSmemPfS_S_ii_param_3,
	.param .u32 _Z19naive_gemv_withSmemPfS_S_ii_param_4
)
{
	.reg .pred 	%p<18>;
	.reg .b32 	%r<58>;
	.reg .b32 	%f<84>;
	.reg .b64 	%rd<32>;
	// demoted variable
	.shared .align 4 .b8 _ZZ19naive_gemv_withSmemPfS_S_iiE5sdata[512];
	ld.param.u64 	%rd8, [_Z19naive_gemv_withSmemPfS_S_ii_param_0];
	ld.param.u64 	%rd9, [_Z19naive_gemv_withSmemPfS_S_ii_param_1];
	ld.param.u64 	%rd7, [_Z19naive_gemv_withSmemPfS_S_ii_param_2];
	ld.param.u32 	%r24, [_Z19naive_gemv_withSmemPfS_S_ii_param_3];
	ld.param.u32 	%r23, [_Z19naive_gemv_withSmemPfS_S_ii_param_4];
	cvta.to.global.u64 	%rd1, %rd9;
	cvta.to.global.u64 	%rd2, %rd8;
	mov.u32 	%r25, %ctaid.x;
	mov.u32 	%r1, %tid.x;
	mov.u32 	%r2, %tid.y;
	and.b32  	%r3, %r1, 31;
	mov.u32 	%r26, %ntid.y;
	mad.lo.s32 	%r4, %r26, %r25, %r2;
	setp.ge.s32 	%p1, %r4, %r24;
	@%p1 bra 	$L__BB1_25;
	shr.s32 	%r27, %r23, 31;
	shr.u32 	%r28, %r27, 27;
	add.s32 	%r29, %r23, %r28;
	shr.s32 	%r30, %r29, 5;
	add.s32 	%r31, %r23, 31;
	setp.lt.u32 	%p2, %r31, 63;
	selp.b32 	%r5, 1, %r30, %p2;
	setp.lt.s32 	%p3, %r5, 1;
	mov.f32 	%f83, 0f00000000;
	@%p3 bra 	$L__BB1_13;
	mul.lo.s32 	%r6, %r23, %r4;
	and.b32  	%r7, %r5, 7;
	setp.lt.u32 	%p4, %r5, 8;
	mov.f32 	%f83, 0f00000000;
	mov.b32 	%r56, 0;
	@%p4 bra 	$L__BB1_5;
	and.b32  	%r56, %r5, 2147483640;
	neg.s32 	%r54, %r56;
	add.s64 	%rd3, %rd2, 512;
	add.s32 	%r53, %r6, %r3;
	mul.wide.u32 	%rd10, %r3, 4;
	add.s64 	%rd11, %rd10, %rd1;
	add.s64 	%rd31, %rd11, 512;
	mov.f32 	%f83, 0f00000000;
$L__BB1_4:
	.pragma "nounroll";
	mul.wide.s32 	%rd12, %r53, 4;
	add.s64 	%rd13, %rd3, %rd12;
	ld.global.nc.f32 	%f17, [%rd13+-512];
	ld.global.nc.f32 	%f18, [%rd31+-512];
	fma.rn.f32 	%f19, %f17, %f18, %f83;
	ld.global.nc.f32 	%f20, [%rd13+-384];
	ld.global.nc.f32 	%f21, [%rd31+-384];
	fma.rn.f32 	%f22, %f20, %f21, %f19;
	ld.global.nc.f32 	%f23, [%rd13+-256];
	ld.global.nc.f32 	%f24, [%rd31+-256];
	fma.rn.f32 	%f25, %f23, %f24, %f22;
	ld.global.nc.f32 	%f26, [%rd13+-128];
	ld.global.nc.f32 	%f27, [%rd31+-128];
	fma.rn.f32 	%f28, %f26, %f27, %f25;
	ld.global.nc.f32 	%f29, [%rd13];
	ld.global.nc.f32 	%f30, [%rd31];
	fma.rn.f32 	%f31, %f29, %f30, %f28;
	ld.global.nc.f32 	%f32, [%rd13+128];
	ld.global.nc.f32 	%f33, [%rd31+128];
	fma.rn.f32 	%f34, %f32, %f33, %f31;
	ld.global.nc.f32 	%f35, [%rd13+256];
	ld.global.nc.f32 	%f36, [%rd31+256];
	fma.rn.f32 	%f37, %f35, %f36, %f34;
	ld.global.nc.f32 	%f38, [%rd13+384];
	ld.global.nc.f32 	%f39, [%rd31+384];
	fma.rn.f32 	%f83, %f38, %f39, %f37;
	add.s32 	%r54, %r54, 8;
	add.s32 	%r53, %r53, 256;
	add.s64 	%rd31, %rd31, 1024;
	setp.ne.s32 	%p5, %r54, 0;
	@%p5 bra 	$L__BB1_4;
$L__BB1_5:
	setp.eq.s32 	%p6, %r7, 0;
	@%p6 bra 	$L__BB1_13;
	and.b32  	%r16, %r5, 3;
	setp.lt.u32 	%p7, %r7, 4;
	@%p7 bra 	$L__BB1_8;
	shl.b32 	%r34, %r56, 5;
	or.b32  	%r35, %r34, %r3;
	add.s32 	%r36, %r35, %r6;
	mul.wide.s32 	%rd14, %r36, 4;
	add.s64 	%rd15, %rd2, %rd14;
	ld.global.nc.f32 	%f41, [%rd15];
	mul.wide.u32 	%rd16, %r35, 4;
	add.s64 	%rd17, %rd1, %rd16;
	ld.global.nc.f32 	%f42, [%rd17];
	fma.rn.f32 	%f43, %f41, %f42, %f83;
	ld.global.nc.f32 	%f44, [%rd15+128];
	ld.global.nc.f32 	%f45, [%rd17+128];
	fma.rn.f32 	%f46, %f44, %f45, %f43;
	ld.global.nc.f32 	%f47, [%rd15+256];
	ld.global.nc.f32 	%f48, [%rd17+256];
	fma.rn.f32 	%f49, %f47, %f48, %f46;
	ld.global.nc.f32 	%f50, [%rd15+384];
	ld.global.nc.f32 	%f51, [%rd17+384];
	fma.rn.f32 	%f83, %f50, %f51, %f49;
	add.s32 	%r56, %r56, 4;
$L__BB1_8:
	setp.eq.s32 	%p8, %r16, 0;
	@%p8 bra 	$L__BB1_13;
	setp.eq.s32 	%p9, %r16, 1;
	@%p9 bra 	$L__BB1_11;
	shl.b32 	%r37, %r56, 5;
	or.b32  	%r38, %r37, %r3;
	add.s32 	%r39, %r38, %r6;
	mul.wide.s32 	%rd18, %r39, 4;
	add.s64 	%rd19, %rd2, %rd18;
	ld.global.nc.f32 	%f53, [%rd19];
	mul.wide.u32 	%rd20, %r38, 4;
	add.s64 	%rd21, %rd1, %rd20;
	ld.global.nc.f32 	%f54, [%rd21];
	fma.rn.f32 	%f55, %f53, %f54, %f83;
	add.s32 	%r40, %r38, 32;
	ld.global.nc.f32 	%f56, [%rd19+128];
	mul.wide.u32 	%rd22, %r40, 4;
	add.s64 	%rd23, %rd1, %rd22;
	ld.global.nc.f32 	%f57, [%rd23];
	fma.rn.f32 	%f83, %f56, %f57, %f55;
	add.s32 	%r56, %r56, 2;
$L__BB1_11:
	and.b32  	%r41, %r5, 1;
	setp.eq.b32 	%p10, %r41, 1;
	not.pred 	%p11, %p10;
	@%p11 bra 	$L__BB1_13;
	shl.b32 	%r42, %r56, 5;
	or.b32  	%r43, %r42, %r3;
	add.s32 	%r44, %r43, %r6;
	mul.wide.s32 	%rd24, %r44, 4;
	add.s64 	%rd25, %rd2, %rd24;
	ld.global.nc.f32 	%f58, [%rd25];
	mul.wide.u32 	%rd26, %r43, 4;
	add.s64 	%rd27, %rd1, %rd26;
	ld.global.nc.f32 	%f59, [%rd27];
	fma.rn.f32 	%f83, %f58, %f59, %f83;
$L__BB1_13:
	shl.b32 	%r45, %r2, 7;
	mov.u32 	%r46, _ZZ19naive_gemv_withSmemPfS_S_iiE5sdata;
	add.s32 	%r21, %r46, %r45;
	shl.b32 	%r47, %r3, 2;
	add.s32 	%r22, %r21, %r47;
	st.shared.f32 	[%r22], %f83;
	bar.sync 	0;
	setp.gt.u32 	%p12, %r3, 15;
	@%p12 bra 	$L__BB1_15;
	add.s32 	%r49, %r22, %r47;
	ld.shared.f32 	%f60, [%r49+4];
	ld.shared.f32 	%f61, [%r49];
	add.f32 	%f62, %f60, %f61;
	st.shared.f32 	[%r49], %f62;
$L__BB1_15:
	bar.sync 	0;
	setp.gt.u32 	%p13, %r3, 7;
	@%p13 bra 	$L__BB1_17;
	mad.lo.s32 	%r50, %r3, 12, %r22;
	ld.shared.f32 	%f63, [%r50+8];
	ld.shared.f32 	%f64, [%r50];
	add.f32 	%f65, %f63, %f64;
	st.shared.f32 	[%r50], %f65;
$L__BB1_17:
	bar.sync 	0;
	setp.gt.u32 	%p14, %r3, 3;
	@%p14 bra 	$L__BB1_19;
	mad.lo.s32 	%r51, %r3, 28, %r22;
	ld.shared.f32 	%f66, [%r51+16];
	ld.shared.f32 	%f67, [%r51];
	add.f32 	%f68, %f66, %f67;
	st.shared.f32 	[%r51], %f68;
$L__BB1_19:
	bar.sync 	0;
	setp.gt.u32 	%p15, %r3, 1;
	@%p15 bra 	$L__BB1_21;
	mad.lo.s32 	%r52, %r3, 60, %r22;
	ld.shared.f32 	%f69, [%r52+32];
	ld.shared.f32 	%f70, [%r52];
	add.f32 	%f71, %f69, %f70;
	st.shared.f32 	[%r52], %f71;
$L__BB1_21:
	bar.sync 	0;
	setp.ne.s32 	%p16, %r3, 0;
	@%p16 bra 	$L__BB1_23;
	ld.shared.f32 	%f72, [%r21+64];
	ld.shared.f32 	%f73, [%r21];
	add.f32 	%f74, %f72, %f73;
	st.shared.f32 	[%r21], %f74;
$L__BB1_23:
	setp.ne.s32 	%p17, %r3, 0;
	bar.sync 	0;
	@%p17 bra 	$L__BB1_25;
	ld.shared.f32 	%f75, [%r21];
	cvta.to.global.u64 	%rd28, %rd7;
	mul.wide.s32 	%rd29, %r4, 4;
	add.s64 	%rd30, %rd28, %rd29;
	st.global.f32 	[%rd30], %f75;
$L__BB1_25:
	ret;

}
	// .globl	_Z8Sgemv_v0PfS_S_ii
.visible .entry _Z8Sgemv_v0PfS_S_ii(
	.param .u64 .ptr .align 1 _Z8Sgemv_v0PfS_S_ii_param_0,
	.param .u64 .ptr .align 1 _Z8Sgemv_v0PfS_S_ii_param_1,
	.param .u64 .ptr .align 1 _Z8Sgemv_v0PfS_S_ii_param_2,
	.param .u32 _Z8Sgemv_v0PfS_S_ii_param_3,
	.param .u32 _Z8Sgemv_v0PfS_S_ii_param_4
)
{
	.reg .pred 	%p<18>;
	.reg .b32 	%r<58>;
	.reg .b32 	%f<78>;
	.reg .b64 	%rd<32>;

	ld.param.u64 	%rd8, [_Z8Sgemv_v0PfS_S_ii_param_0];
	ld.param.u64 	%rd9, [_Z8Sgemv_v0PfS_S_ii_param_1];
	ld.param.u64 	%rd7, [_Z8Sgemv_v0PfS_S_ii_param_2];
	ld.param.u32 	%r21, [_Z8Sgemv_v0PfS_S_ii_param_3];
	ld.param.u32 	%r20, [_Z8Sgemv_v0PfS_S_ii_param_4];
	cvta.to.global.u64 	%rd1, %rd9;
	cvta.to.global.u64 	%rd2, %rd8;
	mov.u32 	%r22, %ctaid.x;
	mov.u32 	%r1, %tid.x;
	mov.u32 	%r23, %tid.y;
	and.b32  	%r2, %r1, 31;
	mov.u32 	%r24, %ntid.y;
	mad.lo.s32 	%r3, %r24, %r22, %r23;
	setp.ge.s32 	%p1, %r3, %r21;
	@%p1 bra 	$L__BB2_15;
	shr.s32 	%r25, %r20, 31;
	shr.u32 	%r26, %r25, 27;
	add.s32 	%r27, %r20, %r26;
	shr.s32 	%r28, %r27, 5;
	add.s32 	%r29, %r20, 31;
	setp.lt.u32 	%p2, %r29, 63;
	selp.b32 	%r4, 1, %r28, %p2;
	setp.lt.s32 	%p3, %r4, 1;
	mov.f32 	%f77, 0f00000000;
	@%p3 bra 	$L__BB2_13;
	mul.lo.s32 	%r5, %r20, %r3;
	and.b32  	%r6, %r4, 7;
	setp.lt.u32 	%p4, %r4, 8;
	mov.f32 	%f77, 0f00000000;
	mov.b32 	%r53, 0;
	@%p4 bra 	$L__BB2_5;
	and.b32  	%r53, %r4, 2147483640;
	neg.s32 	%r57, %r53;
	add.s64 	%rd3, %rd2, 512;
	add.s32 	%r56, %r5, %r2;
	mul.wide.u32 	%rd10, %r2, 4;
	add.s64 	%rd11, %rd10, %rd1;
	add.s64 	%rd31, %rd11, 512;
	mov.f32 	%f77, 0f00000000;
$L__BB2_4:
	.pragma "nounroll";
	mul.wide.s32 	%rd12, %r56, 4;
	add.s64 	%rd13, %rd3, %rd12;
	ld.global.nc.f32 	%f18, [%rd13+-512];
	ld.global.nc.f32 	%f19, [%rd31+-512];
	fma.rn.f32 	%f20, %f18, %f19, %f77;
	ld.global.nc.f32 	%f21, [%rd13+-384];
	ld.global.nc.f32 	%f22, [%rd31+-384];
	fma.rn.f32 	%f23, %f21, %f22, %f20;
	ld.global.nc.f32 	%f24, [%rd13+-256];
	ld.global.nc.f32 	%f25, [%rd31+-256];
	fma.rn.f32 	%f26, %f24, %f25, %f23;
	ld.global.nc.f32 	%f27, [%rd13+-128];
	ld.global.nc.f32 	%f28, [%rd31+-128];
	fma.rn.f32 	%f29, %f27, %f28, %f26;
	ld.global.nc.f32 	%f30, [%rd13];
	ld.global.nc.f32 	%f31, [%rd31];
	fma.rn.f32 	%f32, %f30, %f31, %f29;
	ld.global.nc.f32 	%f33, [%rd13+128];
	ld.global.nc.f32 	%f34, [%rd31+128];
	fma.rn.f32 	%f35, %f33, %f34, %f32;
	ld.global.nc.f32 	%f36, [%rd13+256];
	ld.global.nc.f32 	%f37, [%rd31+256];
	fma.rn.f32 	%f38, %f36, %f37, %f35;
	ld.global.nc.f32 	%f39, [%rd13+384];
	ld.global.nc.f32 	%f40, [%rd31+384];
	fma.rn.f32 	%f77, %f39, %f40, %f38;
	add.s32 	%r57, %r57, 8;
	add.s32 	%r56, %r56, 256;
	add.s64 	%rd31, %rd31, 1024;
	setp.eq.s32 	%p5, %r57, 0;
	@%p5 bra 	$L__BB2_5;
	bra.uni 	$L__BB2_4;
$L__BB2_5:
	setp.eq.s32 	%p6, %r6, 0;
	@%p6 bra 	$L__BB2_13;
	and.b32  	%r11, %r4, 3;
	setp.lt.u32 	%p7, %r6, 4;
	@%p7 bra 	$L__BB2_8;
	shl.b32 	%r32, %r53, 5;
	or.b32  	%r33, %r32, %r2;
	add.s32 	%r34, %r33, %r5;
	mul.wide.s32 	%rd14, %r34, 4;
	add.s64 	%rd15, %rd2, %rd14;
	ld.global.nc.f32 	%f42, [%rd15];
	mul.wide.u32 	%rd16, %r33, 4;
	add.s64 	%rd17, %rd1, %rd16;
	ld.global.nc.f32 	%f43, [%rd17];
	fma.rn.f32 	%f44, %f42, %f43, %f77;
	ld.global.nc.f32 	%f45, [%rd15+128];
	ld.global.nc.f32 	%f46, [%rd17+128];
	fma.rn.f32 	%f47, %f45, %f46, %f44;
	ld.global.nc.f32 	%f48, [%rd15+256];
	ld.global.nc.f32 	%f49, [%rd17+256];
	fma.rn.f32 	%f50, %f48, %f49, %f47;
	ld.global.nc.f32 	%f51, [%rd15+384];
	ld.global.nc.f32 	%f52, [%rd17+384];
	fma.rn.f32 	%f77, %f51, %f52, %f50;
	add.s32 	%r53, %r53, 4;
$L__BB2_8:
	setp.eq.s32 	%p8, %r11, 0;
	@%p8 bra 	$L__BB2_13;
	setp.eq.s32 	%p9, %r11, 1;
	@%p9 bra 	$L__BB2_11;
	shl.b32 	%r35, %r53, 5;
	or.b32  	%r36, %r35, %r2;
	add.s32 	%r37, %r36, %r5;
	mul.wide.s32 	%rd18, %r37, 4;
	add.s64 	%rd19, %rd2, %rd18;
	ld.global.nc.f32 	%f54, [%rd19];
	mul.wide.u32 	%rd20, %r36, 4;
	add.s64 	%rd21, %rd1, %rd20;
	ld.global.nc.f32 	%f55, [%rd21];
	fma.rn.f32 	%f56, %f54, %f55, %f77;
	add.s32 	%r38, %r36, 32;
	ld.global.nc.f32 	%f57, [%rd19+128];
	mul.wide.u32 	%rd22, %r38, 4;
	add.s64 	%rd23, %rd1, %rd22;
	ld.global.nc.f32 	%f58, [%rd23];
	fma.rn.f32 	%f77, %f57, %f58, %f56;
	add.s32 	%r53, %r53, 2;
$L__BB2_11:
	and.b32  	%r39, %r4, 1;
	setp.eq.b32 	%p10, %r39, 1;
	not.pred 	%p11, %p10;
	@%p11 bra 	$L__BB2_13;
	shl.b32 	%r40, %r53, 5;
	or.b32  	%r41, %r40, %r2;
	add.s32 	%r42, %r41, %r5;
	mul.wide.s32 	%rd24, %r42, 4;
	add.s64 	%rd25, %rd2, %rd24;
	ld.global.nc.f32 	%f59, [%rd25];
	mul.wide.u32 	%rd26, %r41, 4;
	add.s64 	%rd27, %rd1, %rd26;
	ld.global.nc.f32 	%f60, [%rd27];
	fma.rn.f32 	%f77, %f59, %f60, %f77;
$L__BB2_13:
	mov.b32 	%r43, %f77;
	shfl.sync.down.b32	%r44|%p12, %r43, 16, 31, -1;
	mov.b32 	%f61, %r44;
	add.f32 	%f62, %f77, %f61;
	mov.b32 	%r45, %f62;
	shfl.sync.down.b32	%r46|%p13, %r45, 8, 31, -1;
	mov.b32 	%f63, %r46;
	add.f32 	%f64, %f62, %f63;
	mov.b32 	%r47, %f64;
	shfl.sync.down.b32	%r48|%p14, %r47, 4, 31, -1;
	mov.b32 	%f65, %r48;
	add.f32 	%f66, %f64, %f65;
	mov.b32 	%r49, %f66;
	shfl.sync.down.b32	%r50|%p15, %r49, 2, 31, -1;
	mov.b32 	%f67, %r50;
	add.f32 	%f68, %f66, %f67;
	mov.b32 	%r51, %f68;
	shfl.sync.down.b32	%r52|%p16, %r51, 1, 31, -1;
	mov.b32 	%f69, %r52;
	add.f32 	%f13, %f68, %f69;
	setp.ne.s32 	%p17, %r2, 0;
	@%p17 bra 	$L__BB2_15;
	cvta.to.global.u64 	%rd28, %rd7;
	mul.wide.s32 	%rd29, %r3, 4;
	add.s64 	%rd30, %rd28, %rd29;
	st.global.f32 	[%rd30], %f13;
$L__BB2_15:
	ret;

}


// ===== COMPILED SASS (sm_100) =====

	.target	sm_100

	.elftype	@"ET_EXEC"


//--------------------- .note.nv.tkinfo           --------------------------
	.section	.note.nv.tkinfo,"",@"SHT_NOTE"
	.sectionflags	@"SHF_NOTE_NV_TKINFO"
	.tkinfo
        /*0018*/ 	.word	0x00000002
        /*0030*/ 	.string	""
        /*0030*/ 	.string	"ptxas"
        /*0030*/ 	.string	"Cuda compilation tools, release 13.0, V13.0.88"
        /*0030*/ 	.string	"Build cuda_13.0.r13.0/compiler.36424714_0"
        /*0030*/ 	.string	"-arch sm_100 -m 64 "



//--------------------- .note.nv.cuinfo           --------------------------
	.section	.note.nv.cuinfo,"",@"SHT_NOTE"
	.sectionflags	@"SHF_NOTE_NV_CUINFO"
        /*0018*/ 	.short	0x0002
        /*001a*/ 	.short	0x0064
        /*001c*/ 	.short	0x0082
	.zero		2


//--------------------- .nv.info                  --------------------------
	.section	.nv.info,"",@"SHT_CUDA_INFO"
	.align	4


	//----- nvinfo : EIATTR_REGCOUNT
	.align		4
        /*0000*/ 	.byte	0x04, 0x2f
        /*0002*/ 	.short	(.L_1 - .L_0)
	.align		4
.L_0:
        /*0004*/ 	.word	index@(_Z22naive_gemv_withoutSmemPfS_S_ii)
        /*0008*/ 	.word	0x0000001e


	//----- nvinfo : EIATTR_FRAME_SIZE
	.align		4
.L_1:
        /*000c*/ 	.byte	0x04, 0x11
        /*000e*/ 	.short	(.L_3 - .L_2)
	.align		4
.L_2:
        /*0010*/ 	.word	index@(_Z22naive_gemv_withoutSmemPfS_S_ii)
        /*0014*/ 	.word	0x00000000


	//----- nvinfo : EIATTR_REGCOUNT
	.align		4
.L_3:
        /*0018*/ 	.byte	0x04, 0x2f
        /*001a*/ 	.short	(.L_5 - .L_4)
	.align		4
.L_4:
        /*001c*/ 	.word	index@(_Z19naive_gemv_withSmemPfS_S_ii)
        /*0020*/ 	.word	0x0000001f


	//----- nvinfo : EIATTR_FRAME_SIZE
	.align		4
.L_5:
        /*0024*/ 	.byte	0x04, 0x11
        /*0026*/ 	.short	(.L_7 - .L_6)
	.align		4
.L_6:
        /*0028*/ 	.word	index@(_Z19naive_gemv_withSmemPfS_S_ii)
        /*002c*/ 	.word	0x00000000


	//----- nvinfo : EIATTR_REGCOUNT
	.align		4
.L_7:
        /*0030*/ 	.byte	0x04, 0x2f
        /*0032*/ 	.short	(.L_9 - .L_8)
	.align		4
.L_8:
        /*0034*/ 	.word	index@(_Z8Sgemv_v0PfS_S_ii)
        /*0038*/ 	.word	0x0000001f


	//----- nvinfo : EIATTR_FRAME_SIZE
	.align		4
.L_9:
        /*003c*/ 	.byte	0x04, 0x11
        /*003e*/ 	.short	(.L_11 - .L_10)
	.align		4
.L_10:
        /*0040*/ 	.word	index@(_Z8Sgemv_v0PfS_S_ii)
        /*0044*/ 	.word	0x00000000


	//----- nvinfo : EIATTR_MIN_STACK_SIZE
	.align		4
.L_11:
        /*0048*/ 	.byte	0x04, 0x12
        /*004a*/ 	.short	(.L_13 - .L_12)
	.align		4
.L_12:
        /*004c*/ 	.word	index@(_Z8Sgemv_v0PfS_S_ii)
        /*0050*/ 	.word	0x00000000


	//----- nvinfo : EIATTR_MIN_STACK_SIZE
	.align		4
.L_13:
        /*0054*/ 	.byte	0x04, 0x12
        /*0056*/ 	.short	(.L_15 - .L_14)
	.align		4
.L_14:
        /*0058*/ 	.word	index@(_Z19naive_gemv_withSmemPfS_S_ii)
        /*005c*/ 	.word	0x00000000


	//----- nvinfo : EIATTR_MIN_STACK_SIZE
	.align		4
.L_15:
        /*0060*/ 	.byte	0x04, 0x12
        /*0062*/ 	.short	(.L_17 - .L_16)
	.align		4
.L_16:
        /*0064*/ 	.word	index@(_Z22naive_gemv_withoutSmemPfS_S_ii)
        /*0068*/ 	.word	0x00000000
.L_17:


//--------------------- .nv.compat                --------------------------
	.section	.nv.compat,"",@"SHT_CUDA_COMPAT_INFO"
	.align	4
        /*0000*/ 	.byte	0x02, 0x09, 0x00, 0x00, 0x02, 0x02, 0x01, 0x00, 0x02, 0x05, 0x05, 0x00, 0x03, 0x07, 0x01, 0x01
        /*0010*/ 	.byte	0x02, 0x03, 0x00, 0x00, 0x02, 0x06, 0x01, 0x00, 0x04, 0x0b, 0x08, 0x00, 0x09, 0x00, 0x00, 0x00
        /*0020*/ 	.byte	0x00, 0x00, 0x00, 0x00


//--------------------- .nv.info._Z8Sgemv_v0PfS_S_ii --------------------------
	.section	.nv.info._Z8Sgemv_v0PfS_S_ii,"",@"SHT_CUDA_INFO"
	.sectionflags	@""
	.align	4


	//----- nvinfo : EIATTR_CUDA_API_VERSION
	.align		4
        /*0000*/ 	.byte	0x04, 0x37
        /*0002*/ 	.short	(.L_19 - .L_18)
.L_18:
        /*0004*/ 	.word	0x00000082


	//----- nvinfo : EIATTR_KPARAM_INFO
	.align		4
.L_19:
        /*0008*/ 	.byte	0x04, 0x17
        /*000a*/ 	.short	(.L_21 - .L_20)
.L_20:
        /*000c*/ 	.word	0x00000000
        /*0010*/ 	.short	0x0004
        /*0012*/ 	.short	0x001c
        /*0014*/ 	.byte	0x00, 0xf0, 0x11, 0x00


	//----- nvinfo : EIATTR_KPARAM_INFO
	.align		4
.L_21:
        /*0018*/ 	.byte	0x04, 0x17
        /*001a*/ 	.short	(.L_23 - .L_22)
.L_22:
        /*001c*/ 	.word	0x00000000
        /*0020*/ 	.short	0x0003
        /*0022*/ 	.short	0x0018
        /*0024*/ 	.byte	0x00, 0xf0, 0x11, 0x00


	//----- nvinfo : EIATTR_KPARAM_INFO
	.align		4
.L_23:
        /*0028*/ 	.byte	0x04, 0x17
        /*002a*/ 	.short	(.L_25 - .L_24)
.L_24:
        /*002c*/ 	.word	0x00000000
        /*0030*/ 	.short	0x0002
        /*0032*/ 	.short	0x0010
        /*0034*/ 	.byte	0x00, 0xf5, 0x21, 0x00


	//----- nvinfo : EIATTR_KPARAM_INFO
	.align		4
.L_25:
        /*0038*/ 	.byte	0x04, 0x17
        /*003a*/ 	.short	(.L_27 - .L_26)
.L_26:
        /*003c*/ 	.word	0x00000000
        /*0040*/ 	.short	0x0001
        /*0042*/ 	.short	0x0008
        /*0044*/ 	.byte	0x00, 0xf5, 0x21, 0x00


	//----- nvinfo : EIATTR_KPARAM_INFO
	.align		4
.L_27:
        /*0048*/ 	.byte	0x04, 0x17
        /*004a*/ 	.short	(.L_29 - .L_28)
.L_28:
        /*004c*/ 	.word	0x00000000
        /*0050*/ 	.short	0x0000
        /*0052*/ 	.short	0x0000
        /*0054*/ 	.byte	0x00, 0xf5, 0x21, 0x00


	//----- nvinfo : EIATTR_SPARSE_MMA_MASK
	.align		4
.L_29:
        /*0058*/ 	.byte	0x03, 0x50
        /*005a*/ 	.short	0x0000


	//----- nvinfo : EIATTR_MAXREG_COUNT
	.align		4
        /*005c*/ 	.byte	0x03, 0x1b
        /*005e*/ 	.short	0x00ff


	//----- nvinfo : EIATTR_MERCURY_ISA_VERSION
	.align		4
        /*0060*/ 	.byte	0x03, 0x5f
        /*0062*/ 	.short	0x0101


	//----- nvinfo : EIATTR_COOP_GROUP_MASK_REGIDS
	.align		4
        /*0064*/ 	.byte	0x04, 0x29
        /*0066*/ 	.short	(.L_31 - .L_30)


	//   ....[0]....
.L_30:
        /*0068*/ 	.word	0xffffffff


	//   ....[1]....
        /*006c*/ 	.word	0xffffffff


	//   ....[2]....
        /*0070*/ 	.word	0xffffffff


	//   ....[3]....
        /*0074*/ 	.word	0xffffffff


	//   ....[4]....
        /*0078*/ 	.word	0xffffffff


	//----- nvinfo : EIATTR_COOP_GROUP_INSTR_OFFSETS
	.align		4
.L_31:
        /*007c*/ 	.byte	0x04, 0x28
        /*007e*/ 	.short	(.L_33 - .L_32)


	//   ....[0]....
.L_32:
        /*0080*/ 	.word	0x000007f0


	//   ....[1]....
        /*0084*/ 	.word	0x00000820


	//   ....[2]....
        /*0088*/ 	.word	0x00000840


	//   ....[3]....
        /*008c*/ 	.word	0x00000860


	//   ....[4]....
        /*0090*/ 	.word	0x00000880


	//----- nvinfo : EIATTR_VRC_CTA_INIT_COUNT
	.align		4
.L_33:
        /*0094*/ 	.byte	0x02, 0x4a
	.zero		1
	.zero		1


	//----- nvinfo : EIATTR_EXIT_INSTR_OFFSETS
	.align		4
        /*0098*/ 	.byte	0x04, 0x1c
        /*009a*/ 	.short	(.L_35 - .L_34)


	//   ....[0]....
.L_34:
        /*009c*/ 	.word	0x00000070


	//   ....[1]....
        /*00a0*/ 	.word	0x00000890


	//   ....[2]....
        /*00a4*/ 	.word	0x000008e0


	//----- nvinfo : EIATTR_CBANK_PARAM_SIZE
	.align		4
.L_35:
        /*00a8*/ 	.byte	0x03, 0x19
        /*00aa*/ 	.short	0x0020


	//----- nvinfo : EIATTR_PARAM_CBANK
	.align		4
        /*00ac*/ 	.byte	0x04, 0x0a
        /*00ae*/ 	.short	(.L_37 - .L_36)
	.align		4
.L_36:
        /*00b0*/ 	.word	index@(.nv.constant0._Z8Sgemv_v0PfS_S_ii)
        /*00b4*/ 	.short	0x0380
        /*00b6*/ 	.short	0x0020


	//----- nvinfo : EIATTR_SW_WAR
	.align		4
.L_37:
        /*00b8*/ 	.byte	0x04, 0x36
        /*00ba*/ 	.short	(.L_39 - .L_38)
.L_38:
        /*00bc*/ 	.word	0x00000008
.L_39:


//--------------------- .nv.info._Z19naive_gemv_withSmemPfS_S_ii --------------------------
	.section	.nv.info._Z19naive_gemv_withSmemPfS_S_ii,"",@"SHT_CUDA_INFO"
	.sectionflags	@""
	.align	4


	//----- nvinfo : EIATTR_CUDA_API_VERSION
	.align		4
        /*0000*/ 	.byte	0x04, 0x37
        /*0002*/ 	.short	(.L_41 - .L_40)
.L_40:
        /*0004*/ 	.word	0x00000082


	//----- nvinfo : EIATTR_KPARAM_INFO
	.align		4
.L_41:
        /*0008*/ 	.byte	0x04, 0x17
        /*000a*/ 	.short	(.L_43 - .L_42)
.L_42:
        /*000c*/ 	.word	0x00000000
        /*0010*/ 	.short	0x0004
        /*0012*/ 	.short	0x001c
        /*0014*/ 	.byte	0x00, 0xf0, 0x11, 0x00


	//----- nvinfo : EIATTR_KPARAM_INFO
	.align		4
.L_43:
        /*0018*/ 	.byte	0x04, 0x17
        /*001a*/ 	.short	(.L_45 - .L_44)
.L_44:
        /*001c*/ 	.word	0x00000000
        /*0020*/ 	.short	0x0003
        /*0022*/ 	.short	0x0018
        /*0024*/ 	.byte	0x00, 0xf0, 0x11, 0x00


	//----- nvinfo : EIATTR_KPARAM_INFO
	.align		4
.L_45:
        /*0028*/ 	.byte	0x04, 0x17
        /*002a*/ 	.short	(.L_47 - .L_46)
.L_46:
        /*002c*/ 	.word	0x00000000
        /*0030*/ 	.short	0x0002
        /*0032*/ 	.short	0x0010
        /*0034*/ 	.byte	0x00, 0xf5, 0x21, 0x00


	//----- nvinfo : EIATTR_KPARAM_INFO
	.align		4
.L_47:
        /*0038*/ 	.byte	0x04, 0x17
        /*003a*/ 	.short	(.L_49 - .L_48)
.L_48:
        /*003c*/ 	.word	0x00000000
        /*0040*/ 	.short	0x0001
        /*0042*/ 	.short	0x0008
        /*0044*/ 	.byte	0x00, 0xf5, 0x21, 0x00


	//----- nvinfo : EIATTR_KPARAM_INFO
	.align		4
.L_49:
        /*0048*/ 	.byte	0x04, 0x17
        /*004a*/ 	.short	(.L_51 - .L_50)
.L_50:
        /*004c*/ 	.word	0x00000000
        /*0050*/ 	.short	0x0000
        /*0052*/ 	.short	0x0000
        /*0054*/ 	.byte	0x00, 0xf5, 0x21, 0x00


	//----- nvinfo : EIATTR_SPARSE_MMA_MASK
	.align		4
.L_51:
        /*0058*/ 	.byte	0x03, 0x50
        /*005a*/ 	.short	0x0000


	//----- nvinfo : EIATTR_MAXREG_COUNT
	.align		4
        /*005c*/ 	.byte	0x03, 0x1b
        /*005e*/ 	.short	0x00ff


	//----- nvinfo : EIATTR_NUM_BARRIERS
	.align		4
        /*0060*/ 	.byte	0x02, 0x4c
        /*0062*/ 	.byte	0x01
	.zero		1


	//----- nvinfo : EIATTR_MERCURY_ISA_VERSION
	.align		4
        /*0064*/ 	.byte	0x03, 0x5f
        /*0066*/ 	.short	0x0101


	//----- nvinfo : EIATTR_VRC_CTA_INIT_COUNT
	.align		4
        /*0068*/ 	.byte	0x02, 0x4a
	.zero		1
	.zero		1


	//----- nvinfo : EIATTR_EXIT_INSTR_OFFSETS
	.align		4
        /*006c*/ 	.byte	0x04, 0x1c
        /*006e*/ 	.short	(.L_53 - .L_52)


	//   ....[0]....
.L_52:
        /*0070*/ 	.word	0x00000070


	//   ....[1]....
        /*0074*/ 	.word	0x00000a50


	//   ....[2]....
        /*0078*/ 	.word	0x00000aa0


	//----- nvinfo : EIATTR_CBANK_PARAM_SIZE
	.align		4
.L_53:
        /*007c*/ 	.byte	0x03, 0x19
        /*007e*/ 	.short	0x0020


	//----- nvinfo : EIATTR_PARAM_CBANK
	.align		4
        /*0080*/ 	.byte	0x04, 0x0a
        /*0082*/ 	.short	(.L_55 - .L_54)
	.align		4
.L_54:
        /*0084*/ 	.word	index@(.nv.constant0._Z19naive_gemv_withSmemPfS_S_ii)
        /*0088*/ 	.short	0x0380
        /*008a*/ 	.short	0x0020


	//----- nvinfo : EIATTR_SW_WAR
	.align		4
.L_55:
        /*008c*/ 	.byte	0x04, 0x36
        /*008e*/ 	.short	(.L_57 - .L_56)
.L_56:
        /*0090*/ 	.word	0x00000008
.L_57:


//--------------------- .nv.info._Z22naive_gemv_withoutSmemPfS_S_ii --------------------------
	.section	.nv.info._Z22naive_gemv_withoutSmemPfS_S_ii,"",@"SHT_CUDA_INFO"
	.sectionflags	@""
	.align	4


	//----- nvinfo : EIATTR_CUDA_API_VERSION
	.align		4
        /*0000*/ 	.byte	0x04, 0x37
        /*0002*/ 	.short	(.L_59 - .L_58)
.L_58:
        /*0004*/ 	.word	0x00000082


	//----- nvinfo : EIATTR_KPARAM_INFO
	.align		4
.L_59:
        /*0008*/ 	.byte	0x04, 0x17
        /*000a*/ 	.short	(.L_61 - .L_60)
.L_60:
        /*000c*/ 	.word	0x00000000
        /*0010*/ 	.short	0x0004
        /*0012*/ 	.short	0x001c
        /*0014*/ 	.byte	0x00, 0xf0, 0x11, 0x00


	//----- nvinfo : EIATTR_KPARAM_INFO
	.align		4
.L_61:
        /*0018*/ 	.byte	0x04, 0x17
        /*001a*/ 	.short	(.L_63 - .L_62)
.L_62:
        /*001c*/ 	.word	0x00000000
        /*0020*/ 	.short	0x0003
        /*0022*/ 	.short	0x0018
        /*0024*/ 	.byte	0x00, 0xf0, 0x11, 0x00


	//----- nvinfo : EIATTR_KPARAM_INFO
	.align		4
.L_63:
        /*0028*/ 	.byte	0x04, 0x17
        /*002a*/ 	.short	(.L_65 - .L_64)
.L_64:
        /*002c*/ 	.word	0x00000000
        /*0030*/ 	.short	0x0002
        /*0032*/ 	.short	0x0010
        /*0034*/ 	.byte	0x00, 0xf5, 0x21, 0x00


	//----- nvinfo : EIATTR_KPARAM_INFO
	.align		4
.L_65:
        /*0038*/ 	.byte	0x04, 0x17
        /*003a*/ 	.short	(.L_67 - .L_66)
.L_66:
        /*003c*/ 	.word	0x00000000
        /*0040*/ 	.short	0x0001
        /*0042*/ 	.short	0x0008
        /*0044*/ 	.byte	0x00, 0xf5, 0x21, 0x00


	//----- nvinfo : EIATTR_KPARAM_INFO
	.align		4
.L_67:
        /*0048*/ 	.byte	0x04, 0x17
        /*004a*/ 	.short	(.L_69 - .L_68)
.L_68:
        /*004c*/ 	.word	0x00000000
        /*0050*/ 	.short	0x0000
        /*0052*/ 	.short	0x0000
        /*0054*/ 	.byte	0x00, 0xf5, 0x21, 0x00


	//----- nvinfo : EIATTR_SPARSE_MMA_MASK
	.align		4
.L_69:
        /*0058*/ 	.byte	0x03, 0x50
        /*005a*/ 	.short	0x0000


	//----- nvinfo : EIATTR_MAXREG_COUNT
	.align		4
        /*005c*/ 	.byte	0x03, 0x1b
        /*005e*/ 	.short	0x00ff


	//----- nvinfo : EIATTR_MERCURY_ISA_VERSION
	.align		4
        /*0060*/ 	.byte	0x03, 0x5f
        /*0062*/ 	.short	0x0101


	//----- nvinfo : EIATTR_VRC_CTA_INIT_COUNT
	.align		4
        /*0064*/ 	.byte	0x02, 0x4a
	.zero		1
	.zero		1


	//----- nvinfo : EIATTR_EXIT_INSTR_OFFSETS
	.align		4
        /*0068*/ 	.byte	0x04, 0x1c
        /*006a*/ 	.short	(.L_71 - .L_70)


	//   ....[0]....
.L_70:
        /*006c*/ 	.word	0x00000070


	//   ....[1]....
        /*0070*/ 	.word	0x00000a90


	//----- nvinfo : EIATTR_CBANK_PARAM_SIZE
	.align		4
.L_71:
        /*0074*/ 	.byte	0x03, 0x19
        /*0076*/ 	.short	0x0020


	//----- nvinfo : EIATTR_PARAM_CBANK
	.align		4
        /*0078*/ 	.byte	0x04, 0x0a
        /*007a*/ 	.short	(.L_73 - .L_72)
	.align		4
.L_72:
        /*007c*/ 	.word	index@(.nv.constant0._Z22naive_gemv_withoutSmemPfS_S_ii)
        /*0080*/ 	.short	0x0380
        /*0082*/ 	.short	0x0020


	//----- nvinfo : EIATTR_SW_WAR
	.align		4
.L_73:
        /*0084*/ 	.byte	0x04, 0x36
        /*0086*/ 	.short	(.L_75 - .L_74)
.L_74:
        /*0088*/ 	.word	0x00000008
.L_75:


//--------------------- .nv.callgraph             --------------------------
	.section	.nv.callgraph,"",@"SHT_CUDA_CALLGRAPH"
	.align	4
	.sectionentsize	8
	.align		4
        /*0000*/ 	.word	0x00000000
	.align		4
        /*0004*/ 	.word	0xffffffff
	.align		4
        /*0008*/ 	.word	0x00000000
	.align		4
        /*000c*/ 	.word	0xfffffffe
	.align		4
        /*0010*/ 	.word	0x00000000
	.align		4
        /*0014*/ 	.word	0xfffffffd
	.align		4
        /*0018*/ 	.word	0x00000000
	.align		4
        /*001c*/ 	.word	0xfffffffc


//--------------------- .text._Z8Sgemv_v0PfS_S_ii --------------------------
	.section	.text._Z8Sgemv_v0PfS_S_ii,"ax",@progbits
	.align	128
        .global         _Z8Sgemv_v0PfS_S_ii
        .type           _Z8Sgemv_v0PfS_S_ii,@function
        .size           _Z8Sgemv_v0PfS_S_ii,(.L_x_17 - _Z8Sgemv_v0PfS_S_ii)
        .other          _Z8Sgemv_v0PfS_S_ii,@"STO_CUDA_ENTRY STV_DEFAULT"
_Z8Sgemv_v0PfS_S_ii:
.text._Z8Sgemv_v0PfS_S_ii:
[----:B------:R-:W-:Y:S01]  /*0000*/  LDC R1, c[0x0][0x37c] ;  /* 0x0000df00ff017b82 */ /* 0x000fe20000000800 */
[----:B------:R-:W0:Y:S07]  /*0010*/  S2R R0, SR_TID.Y ;  /* 0x0000000000007919 */ /* 0x000e2e0000002200 */
[----:B------:R-:W0:Y:S01]  /*0020*/  S2UR UR4, SR_CTAID.X ;  /* 0x00000000000479c3 */ /* 0x000e220000002500 */
[----:B------:R-:W1:Y:S07]  /*0030*/  LDCU UR5, c[0x0][0x398] ;  /* 0x00007300ff0577ac */ /* 0x000e6e0008000800 */
[----:B------:R-:W0:Y:S02]  /*0040*/  LDC R3, c[0x0][0x364] ;  /* 0x0000d900ff037b82 */ /* 0x000e240000000800 */
[----:B0-----:R-:W-:-:S05]  /*0050*/  IMAD R0, R3, UR4, R0 ;  /* 0x0000000403007c24 */ /* 0x001fca000f8e0200 */
[----:B-1----:R-:W-:-:S13]  /*0060*/  ISETP.GE.AND P0, PT, R0, UR5, PT ;  /* 0x0000000500007c0c */ /* 0x002fda000bf06270 */
[----:B------:R-:W-:Y:S05]  /*0070*/  @P0 EXIT ;  /* 0x000000000000094d */ /* 0x000fea0003800000 */
[----:B------:R-:W0:Y:S01]  /*0080*/  LDC R5, c[0x0][0x39c] ;  /* 0x0000e700ff057b82 */ /* 0x000e220000000800 */
[----:B------:R-:W1:Y:S01]  /*0090*/  S2R R7, SR_TID.X ;  /* 0x0000000000077919 */ /* 0x000e620000002100 */
[----:B------:R-:W2:Y:S01]  /*00a0*/  LDCU.64 UR6, c[0x0][0x358] ;  /* 0x00006b00ff0677ac */ /* 0x000ea20008000a00 */
[----:B------:R-:W-:Y:S01]  /*00b0*/  HFMA2 R6, -RZ, RZ, 0, 0 ;  /* 0x00000000ff067431 */ /* 0x000fe200000001ff */
[----:B0-----:R-:W-:Y:S02]  /*00c0*/  SHF.R.S32.HI R2, RZ, 0x1f, R5 ;  /* 0x0000001fff027819 */ /* 0x001fe40000011405 */
[----:B------:R-:W-:Y:S02]  /*00d0*/  IADD3 R3, PT, PT, R5, 0x1f, RZ ;  /* 0x0000001f05037810 */ /* 0x000fe40007ffe0ff */
[----:B------:R-:W-:Y:S02]  /*00e0*/  LEA.HI R2, R2, R5, RZ, 0x5 ;  /* 0x0000000502027211 */ /* 0x000fe400078f28ff */
[----:B------:R-:W-:-:S02]  /*00f0*/  ISETP.GE.U32.AND P0, PT, R3, 0x3f, PT ;  /* 0x0000003f0300780c */ /* 0x000fc40003f06070 */
[----:B------:R-:W-:Y:S02]  /*0100*/  SHF.R.S32.HI R2, RZ, 0x5, R2 ;  /* 0x00000005ff027819 */ /* 0x000fe40000011402 */
[----:B-1----:R-:W-:Y:S02]  /*0110*/  LOP3.LUT R7, R7, 0x1f, RZ, 0xc0, !PT ;  /* 0x0000001f07077812 */ /* 0x002fe400078ec0ff */
[----:B------:R-:W-:-:S04]  /*0120*/  SEL R9, R2, 0x1, P0 ;  /* 0x0000000102097807 */ /* 0x000fc80000000000 */
[----:B------:R-:W-:-:S13]  /*0130*/  ISETP.GE.AND P0, PT, R9, 0x1, PT ;  /* 0x000000010900780c */ /* 0x000fda0003f06270 */
[----:B--2---:R-:W-:Y:S05]  /*0140*/  @!P0 BRA `(.L_x_0) ;  /* 0x0000000400a88947 */ /* 0x004fea0003800000 */
[C---:B------:R-:W-:Y:S02]  /*0150*/  ISETP.GE.U32.AND P1, PT, R9.reuse, 0x8, PT ;  /* 0x000000080900780c */ /* 0x040fe40003f26070 */
[----:B------:R-:W-:Y:S02]  /*0160*/  LOP3.LUT R24, R9, 0x7, RZ, 0xc0, !PT ;  /* 0x0000000709187812 */ /* 0x000fe400078ec0ff */
[----:B------:R-:W-:Y:S02]  /*0170*/  MOV R6, RZ ;  /* 0x000000ff00067202 */ /* 0x000fe40000000f00 */
[----:B------:R-:W-:Y:S02]  /*0180*/  ISETP.NE.AND P0, PT, R24, RZ, PT ;  /* 0x000000ff1800720c */ /* 0x000fe40003f05270 */
[----:B------:R-:W-:-:S05]  /*0190*/  MOV R8, RZ ;  /* 0x000000ff00087202 */ /* 0x000fca0000000f00 */
[----:B------:R-:W-:Y:S06]  /*01a0*/  @!P1 BRA `(.L_x_1) ;  /* 0x0000000000b49947 */ /* 0x000fec0003800000 */
[----:B------:R-:W0:Y:S01]  /*01b0*/  LDC.64 R2, c[0x0][0x388] ;  /* 0x0000e200ff027b82 */ /* 0x000e220000000a00 */
[----:B------:R-:W1:Y:S01]  /*01c0*/  LDCU.64 UR4, c[0x0][0x380] ;  /* 0x00007000ff0477ac */ /* 0x000e620008000a00 */
[----:B------:R-:W-:Y:S01]  /*01d0*/  LOP3.LUT R8, R9, 0x7ffffff8, RZ, 0xc0, !PT ;  /* 0x7ffffff809087812 */ /* 0x000fe200078ec0ff */
[----:B------:R-:W-:Y:S02]  /*01e0*/  IMAD R10, R0, R5, R7 ;  /* 0x00000005000a7224 */ /* 0x000fe400078e0207 */
[----:B------:R-:W-:Y:S01]  /*01f0*/  IMAD.MOV.U32 R6, RZ, RZ, RZ ;  /* 0x000000ffff067224 */ /* 0x000fe200078e00ff */
[----:B------:R-:W-:Y:S01]  /*0200*/  IADD3 R11, PT, PT, -R8, RZ, RZ ;  /* 0x000000ff080b7210 */ /* 0x000fe20007ffe1ff */
[----:B-1----:R-:W-:-:S04]  /*0210*/  UIADD3 UR4, UP0, UPT, UR4, 0x200, URZ ;  /* 0x0000020004047890 */ /* 0x002fc8000ff1e0ff */
[----:B------:R-:W-:Y:S01]  /*0220*/  UIADD3.X UR5, UPT, UPT, URZ, UR5, URZ, UP0, !UPT ;  /* 0x00000005ff057290 */ /* 0x000fe200087fe4ff */
[----:B0-----:R-:W-:-:S03]  /*0230*/  IMAD.WIDE.U32 R2, R7, 0x4, R2 ;  /* 0x0000000407027825 */ /* 0x001fc600078e0002 */
[----:B------:R-:W-:-:S04]  /*0240*/  IADD3 R14, P1, PT, R2, 0x200, RZ ;  /* 0x00000200020e7810 */ /* 0x000fc80007f3e0ff */
[----:B------:R-:W-:-:S09]  /*0250*/  IADD3.X R3, PT, PT, RZ, R3, RZ, P1, !PT ;  /* 0x00000003ff037210 */ /* 0x000fd20000ffe4ff */
.L_x_2:
[----:B------:R-:W-:Y:S01]  /*0260*/  MOV R4, UR4 ;  /* 0x0000000400047c02 */ /* 0x000fe20008000f00 */
[----:B------:R-:W-:Y:S01]  /*0270*/  IMAD.MOV.U32 R2, RZ, RZ, R14 ;  /* 0x000000ffff027224 */ /* 0x000fe200078e000e */
[----:B------:R-:W-:-:S04]  /*0280*/  MOV R5, UR5 ;  /* 0x0000000500057c02 */ /* 0x000fc80008000f00 */
[----:B------:R-:W2:Y:S01]  /*0290*/  LDG.E.CONSTANT R26, desc[UR6][R2.64+-0x200] ;  /* 0xfffe0006021a7981 */ /* 0x000ea2000c1e9900 */
[----:B------:R-:W-:-:S03]  /*02a0*/  IMAD.WIDE R4, R10, 0x4, R4 ;  /* 0x000000040a047825 */ /* 0x000fc600078e0204 */
[----:B------:R-:W3:Y:S04]  /*02b0*/  LDG.E.CONSTANT R27, desc[UR6][R2.64+-0x180] ;  /* 0xfffe8006021b7981 */ /* 0x000ee8000c1e9900 */
[----:B------:R-:W2:Y:S04]  /*02c0*/  LDG.E.CONSTANT R25, desc[UR6][R4.64+-0x200] ;  /* 0xfffe000604197981 */ /* 0x000ea8000c1e9900 */
[----:B------:R-:W3:Y:S04]  /*02d0*/  LDG.E.CONSTANT R28, desc[UR6][R4.64+-0x180] ;  /* 0xfffe8006041c7981 */ /* 0x000ee8000c1e9900 */
[----:B------:R-:W4:Y:S04]  /*02e0*/  LDG.E.CONSTANT R20, desc[UR6][R2.64+-0x100] ;  /* 0xffff000602147981 */ /* 0x000f28000c1e9900 */
[----:B------:R-:W4:Y:S04]  /*02f0*/  LDG.E.CONSTANT R19, desc[UR6][R4.64+-0x100] ;  /* 0xffff000604137981 */ /* 0x000f28000c1e9900 */
[----:B------:R-:W5:Y:S04]  /*0300*/  LDG.E.CONSTANT R18, desc[UR6][R2.64+-0x80] ;  /* 0xffff800602127981 */ /* 0x000f68000c1e9900 */
        /* <DEDUP_REMOVED lines=8> */
[----:B------:R0:W5:Y:S01]  /*0390*/  LDG.E.CONSTANT R23, desc[UR6][R2.64+0x180] ;  /* 0x0001800602177981 */ /* 0x000162000c1e9900 */
[----:B------:R-:W-:-:S04]  /*03a0*/  IADD3 R11, PT, PT, R11, 0x8, RZ ;  /* 0x000000080b0b7810 */ /* 0x000fc80007ffe0ff */
[----:B------:R-:W-:Y:S02]  /*03b0*/  ISETP.NE.AND P1, PT, R11, RZ, PT ;  /* 0x000000ff0b00720c */ /* 0x000fe40003f25270 */
[----:B------:R-:W-:Y:S01]  /*03c0*/  IADD3 R10, PT, PT, R10, 0x100, RZ ;  /* 0x000001000a0a7810 */ /* 0x000fe20007ffe0ff */
[----:B--2---:R-:W-:-:S04]  /*03d0*/  FFMA R25, R25, R26, R6 ;  /* 0x0000001a19197223 */ /* 0x004fc80000000006 */
[----:B---3--:R-:W-:-:S04]  /*03e0*/  FFMA R28, R28, R27, R25 ;  /* 0x0000001b1c1c7223 */ /* 0x008fc80000000019 */
[----:B----4-:R-:W-:-:S04]  /*03f0*/  FFMA R20, R19, R20, R28 ;  /* 0x0000001413147223 */ /* 0x010fc8000000001c */
[----:B-----5:R-:W-:-:S04]  /*0400*/  FFMA R18, R17, R18, R20 ;  /* 0x0000001211127223 */ /* 0x020fc80000000014 */
[----:B------:R-:W-:-:S04]  /*0410*/  FFMA R16, R15, R16, R18 ;  /* 0x000000100f107223 */ /* 0x000fc80000000012 */
[----:B------:R-:W-:Y:S01]  /*0420*/  FFMA R13, R13, R14, R16 ;  /* 0x0000000e0d0d7223 */ /* 0x000fe20000000010 */
[----:B------:R-:W-:-:S03]  /*0430*/  IADD3 R14, P2, PT, R2, 0x400, RZ ;  /* 0x00000400020e7810 */ /* 0x000fc60007f5e0ff */
[----:B------:R-:W-:Y:S01]  /*0440*/  FFMA R13, R12, R21, R13 ;  /* 0x000000150c0d7223 */ /* 0x000fe2000000000d */
[----:B0-----:R-:W-:-:S03]  /*0450*/  IADD3.X R3, PT, PT, RZ, R3, RZ, P2, !PT ;  /* 0x00000003ff037210 */ /* 0x001fc600017fe4ff */
[----:B------:R-:W-:Y:S01]  /*0460*/  FFMA R6, R22, R23, R13 ;  /* 0x0000001716067223 */ /* 0x000fe2000000000d */
[----:B------:R-:W-:Y:S06]  /*0470*/  @P1 BRA `(.L_x_2) ;  /* 0xfffffffc00781947 */ /* 0x000fec000383ffff */
.L_x_1:
[----:B------:R-:W-:Y:S05]  /*0480*/  @!P0 BRA `(.L_x_0) ;  /* 0x0000000000d88947 */ /* 0x000fea0003800000 */
[----:B------:R-:W-:Y:S02]  /*0490*/  ISETP.GE.U32.AND P0, PT, R24, 0x4, PT ;  /* 0x000000041800780c */ /* 0x000fe40003f06070 */
[----:B------:R-:W-:-:S04]  /*04a0*/  LOP3.LUT R18, R9, 0x3, RZ, 0xc0, !PT ;  /* 0x0000000309127812 */ /* 0x000fc800078ec0ff */
[----:B------:R-:W-:-:S07]  /*04b0*/  ISETP.NE.AND P1, PT, R18, RZ, PT ;  /* 0x000000ff1200720c */ /* 0x000fce0003f25270 */
[----:B------:R-:W-:Y:S06]  /*04c0*/  @!P0 BRA `(.L_x_3) ;  /* 0x0000000000508947 */ /* 0x000fec0003800000 */
[----:B------:R-:W0:Y:S01]  /*04d0*/  LDC.64 R2, c[0x0][0x388] ;  /* 0x0000e200ff027b82 */ /* 0x000e220000000a00 */
[----:B------:R-:W1:Y:S01]  /*04e0*/  LDCU UR4, c[0x0][0x39c] ;  /* 0x00007380ff0477ac */ /* 0x000e620008000800 */
[----:B------:R-:W-:-:S06]  /*04f0*/  LEA R11, R8, R7, 0x5 ;  /* 0x00000007080b7211 */ /* 0x000fcc00078e28ff */
[----:B------:R-:W2:Y:S01]  /*0500*/  LDC.64 R4, c[0x0][0x380] ;  /* 0x0000e000ff047b82 */ /* 0x000ea20000000a00 */
[----:B-1----:R-:W-:Y:S02]  /*0510*/  IMAD R13, R0, UR4, R11 ;  /* 0x00000004000d7c24 */ /* 0x002fe4000f8e020b */
[----:B0-----:R-:W-:-:S05]  /*0520*/  IMAD.WIDE.U32 R2, R11, 0x4, R2 ;  /* 0x000000040b027825 */ /* 0x001fca00078e0002 */
[----:B------:R-:W3:Y:S01]  /*0530*/  LDG.E.CONSTANT R10, desc[UR6][R2.64] ;  /* 0x00000006020a7981 */ /* 0x000ee2000c1e9900 */
[----:B--2---:R-:W-:-:S03]  /*0540*/  IMAD.WIDE R4, R13, 0x4, R4 ;  /* 0x000000040d047825 */ /* 0x004fc600078e0204 */
[----:B------:R-:W2:Y:S04]  /*0550*/  LDG.E.CONSTANT R12, desc[UR6][R2.64+0x80] ;  /* 0x00008006020c7981 */ /* 0x000ea8000c1e9900 */
[----:B------:R-:W3:Y:S04]  /*0560*/  LDG.E.CONSTANT R11, desc[UR6][R4.64] ;  /* 0x00000006040b7981 */ /* 0x000ee8000c1e9900 */
[----:B------:R-:W2:Y:S04]  /*0570*/  LDG.E.CONSTANT R13, desc[UR6][R4.64+0x80] ;  /* 0x00008006040d7981 */ /* 0x000ea8000c1e9900 */
[----:B------:R-:W4:Y:S04]  /*0580*/  LDG.E.CONSTANT R14, desc[UR6][R2.64+0x100] ;  /* 0x00010006020e7981 */ /* 0x000f28000c1e9900 */
[----:B------:R-:W4:Y:S04]  /*0590*/  LDG.E.CONSTANT R15, desc[UR6][R4.64+0x100] ;  /* 0x00010006040f7981 */ /* 0x000f28000c1e9900 */
[----:B------:R-:W5:Y:S04]  /*05a0*/  LDG.E.CONSTANT R17, desc[UR6][R4.64+0x180] ;  /* 0x0001800604117981 */ /* 0x000f68000c1e9900 */
[----:B------:R-:W5:Y:S01]  /*05b0*/  LDG.E.CONSTANT R16, desc[UR6][R2.64+0x180] ;  /* 0x0001800602107981 */ /* 0x000f62000c1e9900 */
[----:B------:R-:W-:-:S02]  /*05c0*/  VIADD R8, R8, 0x4 ;  /* 0x0000000408087836 */ /* 0x000fc40000000000 */
[----:B---3--:R-:W-:-:S04]  /*05d0*/  FFMA R10, R11, R10, R6 ;  /* 0x0000000a0b0a7223 */ /* 0x008fc80000000006 */
[----:B--2---:R-:W-:-:S04]  /*05e0*/  FFMA R10, R13, R12, R10 ;  /* 0x0000000c0d0a7223 */ /* 0x004fc8000000000a */
[----:B----4-:R-:W-:-:S04]  /*05f0*/  FFMA R10, R15, R14, R10 ;  /* 0x0000000e0f0a7223 */ /* 0x010fc8000000000a */
[----:B-----5:R-:W-:-:S07]  /*0600*/  FFMA R6, R17, R16, R10 ;  /* 0x0000001011067223 */ /* 0x020fce000000000a */
.L_x_3:
[----:B------:R-:W-:Y:S05]  /*0610*/  @!P1 BRA `(.L_x_0) ;  /* 0x0000000000749947 */ /* 0x000fea0003800000 */
[----:B------:R-:W-:Y:S01]  /*0620*/  ISETP.NE.AND P0, PT, R18, 0x1, PT ;  /* 0x000000011200780c */ /* 0x000fe20003f05270 */
[----:B------:R-:W0:Y:S01]  /*0630*/  LDC.64 R12, c[0x0][0x388] ;  /* 0x0000e200ff0c7b82 */ /* 0x000e220000000a00 */
[----:B------:R-:W-:-:S04]  /*0640*/  LOP3.LUT R9, R9, 0x1, RZ, 0xc0, !PT ;  /* 0x0000000109097812 */ /* 0x000fc800078ec0ff */
[----:B------:R-:W-:-:S03]  /*0650*/  ISETP.NE.U32.AND P1, PT, R9, 0x1, PT ;  /* 0x000000010900780c */ /* 0x000fc60003f25070 */
[----:B------:R-:W1:Y:S04]  /*0660*/  LDC.64 R4, c[0x0][0x380] ;  /* 0x0000e000ff047b82 */ /* 0x000e680000000a00 */
[CC--:B------:R-:W-:Y:S02]  /*0670*/  @P0 LEA R9, R8.reuse, R7.reuse, 0x5 ;  /* 0x0000000708090211 */ /* 0x0c0fe400078e28ff */
[----:B------:R-:W-:Y:S02]  /*0680*/  @P0 IADD3 R8, PT, PT, R8, 0x2, RZ ;  /* 0x0000000208080810 */ /* 0x000fe40007ffe0ff */
[----:B------:R-:W2:Y:S01]  /*0690*/  @P0 LDC R14, c[0x0][0x39c] ;  /* 0x0000e700ff0e0b82 */ /* 0x000ea20000000800 */
[----:B------:R-:W-:Y:S02]  /*06a0*/  @P0 IADD3 R15, PT, PT, R9, 0x20, RZ ;  /* 0x00000020090f0810 */ /* 0x000fe40007ffe0ff */
[----:B------:R-:W-:-:S05]  /*06b0*/  @!P1 LEA R17, R8, R7, 0x5 ;  /* 0x0000000708119211 */ /* 0x000fca00078e28ff */
[----:B------:R-:W3:Y:S08]  /*06c0*/  @!P1 LDC R16, c[0x0][0x39c] ;  /* 0x0000e700ff109b82 */ /* 0x000ef00000000800 */
[----:B------:R-:W4:Y:S08]  /*06d0*/  LDC.64 R10, c[0x0][0x380] ;  /* 0x0000e000ff0a7b82 */ /* 0x000f300000000a00 */
[----:B------:R-:W5:Y:S01]  /*06e0*/  LDC.64 R2, c[0x0][0x388] ;  /* 0x0000e200ff027b82 */ /* 0x000f620000000a00 */
[----:B--2---:R-:W-:-:S02]  /*06f0*/  @P0 IMAD R19, R0, R14, R9 ;  /* 0x0000000e00130224 */ /* 0x004fc400078e0209 */
[----:B0-----:R-:W-:-:S04]  /*0700*/  @P0 IMAD.WIDE.U32 R8, R9, 0x4, R12 ;  /* 0x0000000409080825 */ /* 0x001fc800078e000c */
[----:B-1----:R-:W-:Y:S02]  /*0710*/  @P0 IMAD.WIDE R4, R19, 0x4, R4 ;  /* 0x0000000413040825 */ /* 0x002fe400078e0204 */
[----:B------:R-:W2:Y:S02]  /*0720*/  @P0 LDG.E.CONSTANT R8, desc[UR6][R8.64] ;  /* 0x0000000608080981 */ /* 0x000ea4000c1e9900 */
[----:B------:R-:W-:Y:S02]  /*0730*/  @P0 IMAD.WIDE.U32 R12, R15, 0x4, R12 ;  /* 0x000000040f0c0825 */ /* 0x000fe400078e000c */
[----:B------:R-:W2:Y:S02]  /*0740*/  @P0 LDG.E.CONSTANT R19, desc[UR6][R4.64] ;  /* 0x0000000604130981 */ /* 0x000ea4000c1e9900 */
[----:B---3--:R-:W-:Y:S02]  /*0750*/  @!P1 IMAD R15, R0, R16, R17 ;  /* 0x00000010000f9224 */ /* 0x008fe400078e0211 */
[----:B------:R-:W3:Y:S02]  /*0760*/  @P0 LDG.E.CONSTANT R12, desc[UR6][R12.64] ;  /* 0x000000060c0c0981 */ /* 0x000ee4000c1e9900 */
[----:B----4-:R-:W-:-:S02]  /*0770*/  @!P1 IMAD.WIDE R10, R15, 0x4, R10 ;  /* 0x000000040f0a9825 */ /* 0x010fc400078e020a */
[----:B------:R-:W3:Y:S02]  /*0780*/  @P0 LDG.E.CONSTANT R14, desc[UR6][R4.64+0x80] ;  /* 0x00008006040e0981 */ /* 0x000ee4000c1e9900 */
[----:B-----5:R-:W-:Y:S02]  /*0790*/  @!P1 IMAD.WIDE.U32 R2, R17, 0x4, R2 ;  /* 0x0000000411029825 */ /* 0x020fe400078e0002 */
[----:B------:R-:W4:Y:S04]  /*07a0*/  @!P1 LDG.E.CONSTANT R11, desc[UR6][R10.64] ;  /* 0x000000060a0b9981 */ /* 0x000f28000c1e9900 */
[----:B------:R-:W4:Y:S01]  /*07b0*/  @!P1 LDG.E.CONSTANT R2, desc[UR6][R2.64] ;  /* 0x0000000602029981 */ /* 0x000f22000c1e9900 */
[----:B--2---:R-:W-:-:S04]  /*07c0*/  @P0 FFMA R19, R19, R8, R6 ;  /* 0x0000000813130223 */ /* 0x004fc80000000006 */
[----:B---3--:R-:W-:-:S04]  /*07d0*/  @P0 FFMA R6, R14, R12, R19 ;  /* 0x0000000c0e060223 */ /* 0x008fc80000000013 */
[----:B----4-:R-:W-:-:S07]  /*07e0*/  @!P1 FFMA R6, R11, R2, R6 ;  /* 0x000000020b069223 */ /* 0x010fce0000000006 */
.L_x_0:
[----:B------:R-:W0:Y:S01]  /*07f0*/  SHFL.DOWN PT, R3, R6, 0x10, 0x1f ;  /* 0x0a001f0006037f89 */ /* 0x000e2200000e0000 */
[----:B------:R-:W-:Y:S01]  /*0800*/  ISETP.NE.AND P0, PT, R7, RZ, PT ;  /* 0x000000ff0700720c */ /* 0x000fe20003f05270 */
[----:B0-----:R-:W-:-:S05]  /*0810*/  FADD R3, R3, R6 ;  /* 0x0000000603037221 */ /* 0x001fca0000000000 */
[----:B------:R-:W0:Y:S02]  /*0820*/  SHFL.DOWN PT, R2, R3, 0x8, 0x1f ;  /* 0x09001f0003027f89 */ /* 0x000e2400000e0000 */
[----:B0-----:R-:W-:-:S05]  /*0830*/  FADD R2, R3, R2 ;  /* 0x0000000203027221 */ /* 0x001fca0000000000 */
[----:B------:R-:W0:Y:S02]  /*0840*/  SHFL.DOWN PT, R5, R2, 0x4, 0x1f ;  /* 0x08801f0002057f89 */ /* 0x000e2400000e0000 */
[----:B0-----:R-:W-:-:S05]  /*0850*/  FADD R5, R2, R5 ;  /* 0x0000000502057221 */ /* 0x001fca0000000000 */
[----:B------:R-:W0:Y:S02]  /*0860*/  SHFL.DOWN PT, R4, R5, 0x2, 0x1f ;  /* 0x08401f0005047f89 */ /* 0x000e2400000e0000 */
[----:B0-----:R-:W-:-:S05]  /*0870*/  FADD R4, R5, R4 ;  /* 0x0000000405047221 */ /* 0x001fca0000000000 */
[----:B------:R0:W1:Y:S01]  /*0880*/  SHFL.DOWN PT, R7, R4, 0x1, 0x1f ;  /* 0x08201f0004077f89 */ /* 0x00006200000e0000 */
[----:B------:R-:W-:Y:S05]  /*0890*/  @P0 EXIT ;  /* 0x000000000000094d */ /* 0x000fea0003800000 */
[----:B------:R-:W2:Y:S01]  /*08a0*/  LDC.64 R2, c[0x0][0x390] ;  /* 0x0000e400ff027b82 */ /* 0x000ea20000000a00 */
[----:B-1----:R-:W-:Y:S01]  /*08b0*/  FADD R7, R4, R7 ;  /* 0x0000000704077221 */ /* 0x002fe20000000000 */
[----:B--2---:R-:W-:-:S05]  /*08c0*/  IMAD.WIDE R2, R0, 0x4, R2 ;  /* 0x0000000400027825 */ /* 0x004fca00078e0202 */
[----:B------:R-:W-:Y:S01]  /*08d0*/  STG.E desc[UR6][R2.64], R7 ;  /* 0x0000000702007986 */ /* 0x000fe2000c101906 */
[----:B------:R-:W-:Y:S05]  /*08e0*/  EXIT ;  /* 0x000000000000794d */ /* 0x000fea0003800000 */
.L_x_4:
[----:B------:R-:W-:-:S00]  /*08f0*/  BRA `(.L_x_4) ;  /* 0xfffffffc00fc7947 */ /* 0x000fc0000383ffff */
[----:B------:R-:W-:-:S00]  /*0900*/  NOP ;  /* 0x0000000000007918 */ /* 0x000fc00000000000 */
[----:B------:R-:W-:-:S00]  /*0910*/  NOP ;  /* 0x0000000000007918 */ /* 0x000fc00000000000 */
[----:B------:R-:W-:-:S00]  /*0920*/  NOP ;  /* 0x0000000000007918 */ /* 0x000fc00000000000 */
[----:B------:R-:W-:-:S00]  /*0930*/  NOP ;  /* 0x0000000000007918 */ /* 0x000fc00000000000 */
[----:B------:R-:W-:-:S00]  /*0940*/  NOP ;  /* 0x0000000000007918 */ /* 0x000fc00000000000 */
[----:B------:R-:W-:-:S00]  /*0950*/  NOP ;  /* 0x0000000000007918 */ /* 0x000fc00000000000 */
[----:B------:R-:W-:-:S00]  /*0960*/  NOP ;  /* 0x0000000000007918 */ /* 0x000fc00000000000 */
[----:B------:R-:W-:-:S00]  /*0970*/  NOP ;  /* 0x0000000000007918 */ /* 0x000fc00000000000 */
.L_x_17:


//--------------------- .text._Z19naive_gemv_withSmemPfS_S_ii --------------------------
	.section	.text._Z19naive_gemv_withSmemPfS_S_ii,"ax",@progbits
	.align	128
        .global         _Z19naive_gemv_withSmemPfS_S_ii
        .type           _Z19naive_gemv_withSmemPfS_S_ii,@function
        .size           _Z19naive_gemv_withSmemPfS_S_ii,(.L_x_18 - _Z19naive_gemv_withSmemPfS_S_ii)
        .other          _Z19naive_gemv_withSmemPfS_S_ii,@"STO_CUDA_ENTRY STV_DEFAULT"
_Z19naive_gemv_withSmemPfS_S_ii:
.text._Z19naive_gemv_withSmemPfS_S_ii:
        /* <DEDUP_REMOVED lines=22> */
[----:B------:R-:W-:Y:S02]  /*0160*/  CS2R R10, SRZ ;  /* 0x00000000000a7805 */ /* 0x000fe4000001ff00 */
[----:B------:R-:W-:-:S04]  /*0170*/  LOP3.LUT R27, R8, 0x7, RZ, 0xc0, !PT ;  /* 0x00000007081b7812 */ /* 0x000fc800078ec0ff */
[----:B------:R-:W-:-:S05]  /*0180*/  ISETP.NE.AND P0, PT, R27, RZ, PT ;  /* 0x000000ff1b00720c */ /* 0x000fca0003f05270 */
[----:B------:R-:W-:Y:S08]  /*0190*/  @!P1 BRA `(.L_x_6) ;  /* 0x0000000000b89947 */ /* 0x000ff00003800000 */
        /* <DEDUP_REMOVED lines=11> */
.L_x_7:
[----:B------:R-:W-:Y:S01]  /*0250*/  MOV R4, UR4 ;  /* 0x0000000400047c02 */ /* 0x000fe20008000f00 */
[----:B------:R-:W-:Y:S01]  /*0260*/  IMAD.U32 R5, RZ, RZ, UR5 ;  /* 0x00000005ff057e24 */ /* 0x000fe2000f8e00ff */
[----:B------:R-:W-:Y:S02]  /*0270*/  MOV R2, R14 ;  /* 0x0000000e00027202 */ /* 0x000fe40000000f00 */
[----:B------:R-:W-:Y:S01]  /*0280*/  MOV R3, R15 ;  /* 0x0000000f00037202 */ /* 0x000fe20000000f00 */
[----:B------:R-:W-:-:S04]  /*0290*/  IMAD.WIDE R4, R12, 0x4, R4 ;  /* 0x000000040c047825 */ /* 0x000fc800078e0204 */
[----:B------:R-:W2:Y:S04]  /*02a0*/  LDG.E.CONSTANT R23, desc[UR6][R2.64+-0x200] ;  /* 0xfffe000602177981 */ /* 0x000ea8000c1e9900 */
[----:B------:R-:W2:Y:S04]  /*02b0*/  LDG.E.CONSTANT R22, desc[UR6][R4.64+-0x200] ;  /* 0xfffe000604167981 */ /* 0x000ea8000c1e9900 */
[----:B------:R-:W3:Y:S04]  /*02c0*/  LDG.E.CONSTANT R14, desc[UR6][R2.64+-0x180] ;  /* 0xfffe8006020e7981 */ /* 0x000ee8000c1e9900 */
        /* <DEDUP_REMOVED lines=9> */
[----:B------:R-:W5:Y:S01]  /*0360*/  LDG.E.CONSTANT R26, desc[UR6][R2.64+0x180] ;  /* 0x00018006021a7981 */ /* 0x000f62000c1e9900 */
[----:B--2---:R-:W-:-:S03]  /*0370*/  FFMA R28, R22, R23, R11 ;  /* 0x00000017161c7223 */ /* 0x004fc6000000000b */
[----:B------:R-:W2:Y:S04]  /*0380*/  LDG.E.CONSTANT R23, desc[UR6][R2.64+0x80] ;  /* 0x0000800602177981 */ /* 0x000ea8000c1e9900 */
[----:B------:R-:W2:Y:S04]  /*0390*/  LDG.E.CONSTANT R22, desc[UR6][R4.64+0x80] ;  /* 0x0000800604167981 */ /* 0x000ea8000c1e9900 */
[----:B------:R-:W2:Y:S01]  /*03a0*/  LDG.E.CONSTANT R11, desc[UR6][R4.64+0x100] ;  /* 0x00010006040b7981 */ /* 0x000ea2000c1e9900 */
[----:B---3--:R-:W-:Y:S01]  /*03b0*/  FFMA R14, R15, R14, R28 ;  /* 0x0000000e0f0e7223 */ /* 0x008fe2000000001c */
[----:B------:R-:W-:-:S03]  /*03c0*/  VIADD R13, R13, 0x8 ;  /* 0x000000080d0d7836 */ /* 0x000fc60000000000 */
[----:B----4-:R-:W-:Y:S02]  /*03d0*/  FFMA R14, R17, R16, R14 ;  /* 0x00000010110e7223 */ /* 0x010fe4000000000e */
[----:B------:R-:W-:Y:S02]  /*03e0*/  ISETP.NE.AND P1, PT, R13, RZ, PT ;  /* 0x000000ff0d00720c */ /* 0x000fe40003f25270 */
[----:B-----5:R-:W-:-:S04]  /*03f0*/  FFMA R14, R19, R18, R14 ;  /* 0x00000012130e7223 */ /* 0x020fc8000000000e */
[----:B------:R-:W-:Y:S01]  /*0400*/  FFMA R21, R21, R20, R14 ;  /* 0x0000001415157223 */ /* 0x000fe2000000000e */
[----:B------:R-:W-:Y:S02]  /*0410*/  IADD3 R14, P2, PT, R2, 0x400, RZ ;  /* 0x00000400020e7810 */ /* 0x000fe40007f5e0ff */
[----:B------:R-:W-:Y:S02]  /*0420*/  IADD3 R12, PT, PT, R12, 0x100, RZ ;  /* 0x000001000c0c7810 */ /* 0x000fe40007ffe0ff */
[----:B------:R-:W-:Y:S01]  /*0430*/  IADD3.X R15, PT, PT, RZ, R3, RZ, P2, !PT ;  /* 0x00000003ff0f7210 */ /* 0x000fe200017fe4ff */
[----:B--2---:R-:W-:-:S04]  /*0440*/  FFMA R22, R22, R23, R21 ;  /* 0x0000001716167223 */ /* 0x004fc80000000015 */
[----:B------:R-:W-:-:S04]  /*0450*/  FFMA R22, R11, R24, R22 ;  /* 0x000000180b167223 */ /* 0x000fc80000000016 */
[----:B------:R-:W-:Y:S01]  /*0460*/  FFMA R11, R25, R26, R22 ;  /* 0x0000001a190b7223 */ /* 0x000fe20000000016 */
[----:B------:R-:W-:Y:S06]  /*0470*/  @P1 BRA `(.L_x_7) ;  /* 0xfffffffc00741947 */ /* 0x000fec000383ffff */
.L_x_6:
[----:B------:R-:W-:Y:S05]  /*0480*/  @!P0 BRA `(.L_x_5) ;  /* 0x0000000000cc8947 */ /* 0x000fea0003800000 */
[----:B------:R-:W-:Y:S02]  /*0490*/  ISETP.GE.U32.AND P0, PT, R27, 0x4, PT ;  /* 0x000000041b00780c */ /* 0x000fe40003f06070 */
[----:B------:R-:W-:-:S04]  /*04a0*/  LOP3.LUT R16, R8, 0x3, RZ, 0xc0, !PT ;  /* 0x0000000308107812 */ /* 0x000fc800078ec0ff */
[----:B------:R-:W-:-:S07]  /*04b0*/  ISETP.NE.AND P1, PT, R16, RZ, PT ;  /* 0x000000ff1000720c */ /* 0x000fce0003f25270 */
[----:B------:R-:W-:Y:S06]  /*04c0*/  @!P0 BRA `(.L_x_8) ;  /* 0x00000000004c8947 */ /* 0x000fec0003800000 */
[----:B------:R-:W0:Y:S01]  /*04d0*/  LDC.64 R2, c[0x0][0x388] ;  /* 0x0000e200ff027b82 */ /* 0x000e220000000a00 */
[----:B------:R-:W-:-:S04]  /*04e0*/  IMAD R13, R10, 0x20, R9 ;  /* 0x000000200a0d7824 */ /* 0x000fc800078e0209 */
[----:B------:R-:W-:-:S03]  /*04f0*/  IMAD R15, R6, R7, R13 ;  /* 0x00000007060f7224 */ /* 0x000fc600078e020d */
[----:B------:R-:W1:Y:S01]  /*0500*/  LDC.64 R4, c[0x0][0x380] ;  /* 0x0000e000ff047b82 */ /* 0x000e620000000a00 */
[----:B0-----:R-:W-:-:S05]  /*0510*/  IMAD.WIDE.U32 R2, R13, 0x4, R2 ;  /* 0x000000040d027825 */ /* 0x001fca00078e0002 */
[----:B------:R-:W2:Y:S01]  /*0520*/  LDG.E.CONSTANT R13, desc[UR6][R2.64] ;  /* 0x00000006020d7981 */ /* 0x000ea2000c1e9900 */
[----:B-1----:R-:W-:-:S03]  /*0530*/  IMAD.WIDE R4, R15, 0x4, R4 ;  /* 0x000000040f047825 */ /* 0x002fc600078e0204 */
[----:B------:R-:W3:Y:S04]  /*0540*/  LDG.E.CONSTANT R14, desc[UR6][R2.64+0x80] ;  /* 0x00008006020e7981 */ /* 0x000ee8000c1e9900 */
[----:B------:R-:W2:Y:S04]  /*0550*/  LDG.E.CONSTANT R12, desc[UR6][R4.64] ;  /* 0x00000006040c7981 */ /* 0x000ea8000c1e9900 */
[----:B------:R-:W3:Y:S04]  /*0560*/  LDG.E.CONSTANT R15, desc[UR6][R4.64+0x80] ;  /* 0x00008006040f7981 */ /* 0x000ee8000c1e9900 */
[----:B------:R-:W4:Y:S04]  /*0570*/  LDG.E.CONSTANT R18, desc[UR6][R2.64+0x100] ;  /* 0x0001000602127981 */ /* 0x000f28000c1e9900 */
[----:B------:R-:W4:Y:S04]  /*0580*/  LDG.E.CONSTANT R17, desc[UR6][R4.64+0x100] ;  /* 0x0001000604117981 */ /* 0x000f28000c1e9900 */
[----:B------:R-:W5:Y:S04]  /*0590*/  LDG.E.CONSTANT R19, desc[UR6][R4.64+0x180] ;  /* 0x0001800604137981 */ /* 0x000f68000c1e9900 */
[----:B------:R-:W5:Y:S01]  /*05a0*/  LDG.E.CONSTANT R20, desc[UR6][R2.64+0x180] ;  /* 0x0001800602147981 */ /* 0x000f62000c1e9900 */
[----:B------:R-:W-:Y:S01]  /*05b0*/  IADD3 R10, PT, PT, R10, 0x4, RZ ;  /* 0x000000040a0a7810 */ /* 0x000fe20007ffe0ff */
[----:B--2---:R-:W-:-:S04]  /*05c0*/  FFMA R12, R12, R13, R11 ;  /* 0x0000000d0c0c7223 */ /* 0x004fc8000000000b */
[----:B---3--:R-:W-:-:S04]  /*05d0*/  FFMA R12, R15, R14, R12 ;  /* 0x0000000e0f0c7223 */ /* 0x008fc8000000000c */
[----:B----4-:R-:W-:-:S04]  /*05e0*/  FFMA R12, R17, R18, R12 ;  /* 0x00000012110c7223 */ /* 0x010fc8000000000c */
[----:B-----5:R-:W-:-:S07]  /*05f0*/  FFMA R11, R19, R20, R12 ;  /* 0x00000014130b7223 */ /* 0x020fce000000000c */
.L_x_8:
[----:B------:R-:W-:Y:S05]  /*0600*/  @!P1 BRA `(.L_x_5) ;  /* 0x00000000006c9947 */ /* 0x000fea0003800000 */
[----:B------:R-:W0:Y:S01]  /*0610*/  LDC.64 R2, c[0x0][0x388] ;  /* 0x0000e200ff027b82 */ /* 0x000e220000000a00 */
[----:B------:R-:W-:Y:S02]  /*0620*/  ISETP.NE.AND P0, PT, R16, 0x1, PT ;  /* 0x000000011000780c */ /* 0x000fe40003f05270 */
[----:B------:R-:W-:-:S04]  /*0630*/  LOP3.LUT R8, R8, 0x1, RZ, 0xc0, !PT ;  /* 0x0000000108087812 */ /* 0x000fc800078ec0ff */
[----:B------:R-:W-:Y:S01]  /*0640*/  ISETP.NE.U32.AND P1, PT, R8, 0x1, PT ;  /* 0x000000010800780c */ /* 0x000fe20003f25070 */
[----:B------:R-:W1:Y:S06]  /*0650*/  LDC.64 R12, c[0x0][0x380] ;  /* 0x0000e000ff0c7b82 */ /* 0x000e6c0000000a00 */
[C---:B------:R-:W-:Y:S02]  /*0660*/  @P0 LEA R19, R10.reuse, R9, 0x5 ;  /* 0x000000090a130211 */ /* 0x040fe400078e28ff */
[----:B------:R-:W2:Y:S01]  /*0670*/  LDC.64 R14, c[0x0][0x380] ;  /* 0x0000e000ff0e7b82 */ /* 0x000ea20000000a00 */
[----:B------:R-:W-:-:S02]  /*0680*/  @P0 IADD3 R10, PT, PT, R10, 0x2, RZ ;  /* 0x000000020a0a0810 */ /* 0x000fc40007ffe0ff */
[----:B------:R-:W-:-:S03]  /*0690*/  @P0 IMAD R23, R6, R7, R19 ;  /* 0x0000000706170224 */ /* 0x000fc600078e0213 */
[----:B------:R-:W-:Y:S02]  /*06a0*/  @!P1 IMAD R21, R10, 0x20, R9 ;  /* 0x000000200a159824 */ /* 0x000fe400078e0209 */
[----:B------:R-:W3:Y:S01]  /*06b0*/  LDC.64 R4, c[0x0][0x388] ;  /* 0x0000e200ff047b82 */ /* 0x000ee20000000a00 */
[C---:B0-----:R-:W-:Y:S01]  /*06c0*/  @P0 IMAD.WIDE.U32 R16, R19.reuse, 0x4, R2 ;  /* 0x0000000413100825 */ /* 0x041fe200078e0002 */
[----:B------:R-:W-:-:S03]  /*06d0*/  @P0 IADD3 R19, PT, PT, R19, 0x20, RZ ;  /* 0x0000002013130810 */ /* 0x000fc60007ffe0ff */
[----:B------:R-:W-:Y:S02]  /*06e0*/  @!P1 IMAD R7, R6, R7, R21 ;  /* 0x0000000706079224 */ /* 0x000fe400078e0215 */
[----:B-1----:R-:W-:Y:S01]  /*06f0*/  @P0 IMAD.WIDE R12, R23, 0x4, R12 ;  /* 0x00000004170c0825 */ /* 0x002fe200078e020c */
[----:B------:R-:W4:Y:S03]  /*0700*/  @P0 LDG.E.CONSTANT R16, desc[UR6][R16.64] ;  /* 0x0000000610100981 */ /* 0x000f26000c1e9900 */
[----:B------:R-:W-:Y:S01]  /*0710*/  @P0 IMAD.WIDE.U32 R2, R19, 0x4, R2 ;  /* 0x0000000413020825 */ /* 0x000fe200078e0002 */
[----:B------:R-:W4:Y:S03]  /*0720*/  @P0 LDG.E.CONSTANT R8, desc[UR6][R12.64] ;  /* 0x000000060c080981 */ /* 0x000f26000c1e9900 */
[----:B--2---:R-:W-:Y:S01]  /*0730*/  @!P1 IMAD.WIDE R14, R7, 0x4, R14 ;  /* 0x00000004070e9825 */ /* 0x004fe200078e020e */
[----:B------:R-:W2:Y:S04]  /*0740*/  @P0 LDG.E.CONSTANT R10, desc[UR6][R12.64+0x80] ;  /* 0x000080060c0a0981 */ /* 0x000ea8000c1e9900 */
[----:B------:R-:W2:Y:S01]  /*0750*/  @P0 LDG.E.CONSTANT R2, desc[UR6][R2.64] ;  /* 0x0000000602020981 */ /* 0x000ea2000c1e9900 */
[----:B---3--:R-:W-:-:S03]  /*0760*/  @!P1 IMAD.WIDE.U32 R4, R21, 0x4, R4 ;  /* 0x0000000415049825 */ /* 0x008fc600078e0004 */
[----:B------:R-:W3:Y:S04]  /*0770*/  @!P1 LDG.E.CONSTANT R14, desc[UR6][R14.64] ;  /* 0x000000060e0e9981 */ /* 0x000ee8000c1e9900 */
[----:B------:R-:W3:Y:S01]  /*0780*/  @!P1 LDG.E.CONSTANT R4, desc[UR6][R4.64] ;  /* 0x0000000604049981 */ /* 0x000ee2000c1e9900 */
[----:B----4-:R-:W-:-:S04]  /*0790*/  @P0 FFMA R7, R8, R16, R11 ;  /* 0x0000001008070223 */ /* 0x010fc8000000000b */
[----:B--2---:R-:W-:-:S04]  /*07a0*/  @P0 FFMA R11, R10, R2, R7 ;  /* 0x000000020a0b0223 */ /* 0x004fc80000000007 */
[----:B---3--:R-:W-:-:S07]  /*07b0*/  @!P1 FFMA R11, R14, R4, R11 ;  /* 0x000000040e0b9223 */ /* 0x008fce000000000b */
.L_x_5:
[----:B------:R-:W0:Y:S01]  /*07c0*/  S2UR UR5, SR_CgaCtaId ;  /* 0x00000000000579c3 */ /* 0x000e220000008800 */
[----:B------:R-:W-:Y:S01]  /*07d0*/  UMOV UR4, 0x400 ;  /* 0x0000040000047882 */ /* 0x000fe20000000000 */
[C---:B------:R-:W-:Y:S02]  /*07e0*/  ISETP.GT.U32.AND P0, PT, R9.reuse, 0xf, PT ;  /* 0x0000000f0900780c */ /* 0x040fe40003f04070 */
[----:B------:R-:W-:Y:S01]  /*07f0*/  ISETP.GT.U32.AND P1, PT, R9, 0x7, PT ;  /* 0x000000070900780c */ /* 0x000fe20003f24070 */
[----:B0-----:R-:W-:-:S06]  /*0800*/  ULEA UR4, UR5, UR4, 0x18 ;  /* 0x0000000405047291 */ /* 0x001fcc000f8ec0ff */
[----:B------:R-:W-:-:S04]  /*0810*/  LEA R0, R0, UR4, 0x7 ;  /* 0x0000000400007c11 */ /* 0x000fc8000f8e38ff */
[----:B------:R-:W-:-:S04]  /*0820*/  LEA R2, R9, R0, 0x2 ;  /* 0x0000000009027211 */ /* 0x000fc800078e10ff */
[C---:B------:R-:W-:Y:S01]  /*0830*/  @!P0 LEA R3, R9.reuse, R2, 0x2 ;  /* 0x0000000209038211 */ /* 0x040fe200078e10ff */
[----:B------:R-:W-:Y:S01]  /*0840*/  STS [R2], R11 ;  /* 0x0000000b02007388 */ /* 0x000fe20000000800 */
[----:B------:R-:W-:Y:S06]  /*0850*/  BAR.SYNC.DEFER_BLOCKING 0x0 ;  /* 0x0000000000007b1d */ /* 0x000fec0000010000 */
[----:B------:R-:W-:Y:S04]  /*0860*/  @!P0 LDS R4, [R3+0x4] ;  /* 0x0000040003048984 */ /* 0x000fe80000000800 */
[----:B------:R-:W0:Y:S02]  /*0870*/  @!P0 LDS R5, [R3] ;  /* 0x0000000003058984 */ /* 0x000e240000000800 */
[----:B0-----:R-:W-:Y:S01]  /*0880*/  @!P0 FADD R4, R4, R5 ;  /* 0x0000000504048221 */ /* 0x001fe20000000000 */
[----:B------:R-:W-:-:S04]  /*0890*/  @!P1 IMAD R5, R9, 0xc, R2 ;  /* 0x0000000c09059824 */ /* 0x000fc800078e0202 */
[----:B------:R-:W-:Y:S01]  /*08a0*/  @!P0 STS [R3], R4 ;  /* 0x0000000403008388 */ /* 0x000fe20000000800 */
[----:B------:R-:W-:Y:S01]  /*08b0*/  BAR.SYNC.DEFER_BLOCKING 0x0 ;  /* 0x0000000000007b1d */ /* 0x000fe20000010000 */
[----:B------:R-:W-:-:S05]  /*08c0*/  ISETP.GT.U32.AND P0, PT, R9, 0x3, PT ;  /* 0x000000030900780c */ /* 0x000fca0003f04070 */
[----:B------:R-:W-:Y:S04]  /*08d0*/  @!P1 LDS R7, [R5+0x8] ;  /* 0x0000080005079984 */ /* 0x000fe80000000800 */
[----:B------:R-:W0:Y:S02]  /*08e0*/  @!P1 LDS R8, [R5] ;  /* 0x0000000005089984 */ /* 0x000e240000000800 */
[----:B0-----:R-:W-:Y:S02]  /*08f0*/  @!P1 FADD R8, R7, R8 ;  /* 0x0000000807089221 */ /* 0x001fe40000000000 */
[----:B------:R-:W-:-:S03]  /*0900*/  @!P0 IMAD R7, R9, 0x1c, R2 ;  /* 0x0000001c09078824 */ /* 0x000fc600078e0202 */
[----:B------:R-:W-:Y:S01]  /*0910*/  @!P1 STS [R5], R8 ;  /* 0x0000000805009388 */ /* 0x000fe20000000800 */
[----:B------:R-:W-:Y:S01]  /*0920*/  BAR.SYNC.DEFER_BLOCKING 0x0 ;  /* 0x0000000000007b1d */ /* 0x000fe20000010000 */
[----:B------:R-:W-:-:S13]  /*0930*/  ISETP.GT.U32.AND P1, PT, R9, 0x1, PT ;  /* 0x000000010900780c */ /* 0x000fda0003f24070 */
[----:B------:R-:W-:Y:S01]  /*0940*/  @!P1 IMAD R2, R9, 0x3c, R2 ;  /* 0x0000003c09029824 */ /* 0x000fe200078e0202 */
[----:B------:R-:W-:Y:S04]  /*0950*/  @!P0 LDS R10, [R7+0x10] ;  /* 0x00001000070a8984 */ /* 0x000fe80000000800 */
[----:B------:R-:W0:Y:S02]  /*0960*/  @!P0 LDS R11, [R7] ;  /* 0x00000000070b8984 */ /* 0x000e240000000800 */
[----:B0-----:R-:W-:-:S05]  /*0970*/  @!P0 FADD R10, R10, R11 ;  /* 0x0000000b0a0a8221 */ /* 0x001fca0000000000 */
[----:B------:R-:W-:Y:S01]  /*0980*/  @!P0 STS [R7], R10 ;  /* 0x0000000a07008388 */ /* 0x000fe20000000800 */
[----:B------:R-:W-:Y:S01]  /*0990*/  BAR.SYNC.DEFER_BLOCKING 0x0 ;  /* 0x0000000000007b1d */ /* 0x000fe20000010000 */
[----:B------:R-:W-:-:S05]  /*09a0*/  ISETP.NE.AND P0, PT, R9, RZ, PT ;  /* 0x000000ff0900720c */ /* 0x000fca0003f05270 */
[----:B------:R-:W-:Y:S04]  /*09b0*/  @!P1 LDS R3, [R2+0x20] ;  /* 0x0000200002039984 */ /* 0x000fe80000000800 */
[----:B------:R-:W0:Y:S02]  /*09c0*/  @!P1 LDS R4, [R2] ;  /* 0x0000000002049984 */ /* 0x000e240000000800 */
[----:B0-----:R-:W-:-:S05]  /*09d0*/  @!P1 FADD R3, R3, R4 ;  /* 0x0000000403039221 */ /* 0x001fca0000000000 */
[----:B------:R-:W-:Y:S01]  /*09e0*/  @!P1 STS [R2], R3 ;  /* 0x0000000302009388 */ /* 0x000fe20000000800 */
[----:B------:R-:W-:Y:S06]  /*09f0*/  BAR.SYNC.DEFER_BLOCKING 0x0 ;  /* 0x0000000000007b1d */ /* 0x000fec0000010000 */
[----:B------:R-:W-:Y:S04]  /*0a00*/  @!P0 LDS R4, [R0+0x40] ;  /* 0x0000400000048984 */ /* 0x000fe80000000800 */
[----:B------:R-:W0:Y:S02]  /*0a10*/  @!P0 LDS R5, [R0] ;  /* 0x0000000000058984 */ /* 0x000e240000000800 */
[----:B0-----:R-:W-:-:S05]  /*0a20*/  @!P0 FADD R5, R4, R5 ;  /* 0x0000000504058221 */ /* 0x001fca0000000000 */
[----:B------:R0:W-:Y:S01]  /*0a30*/  @!P0 STS [R0], R5 ;  /* 0x0000000500008388 */ /* 0x0001e20000000800 */
[----:B------:R-:W-:Y:S06]  /*0a40*/  BAR.SYNC.DEFER_BLOCKING 0x0 ;  /* 0x0000000000007b1d */ /* 0x000fec0000010000 */
[----:B------:R-:W-:Y:S05]  /*0a50*/  @P0 EXIT ;  /* 0x000000000000094d */ /* 0x000fea0003800000 */
[----:B0-----:R-:W0:Y:S01]  /*0a60*/  LDS R5, [R0] ;  /* 0x0000000000057984 */ /* 0x001e220000000800 */
[----:B------:R-:W1:Y:S02]  /*0a70*/  LDC.64 R2, c[0x0][0x390] ;  /* 0x0000e400ff027b82 */ /* 0x000e640000000a00 */
[----:B-1----:R-:W-:-:S05]  /*0a80*/  IMAD.WIDE R6, R6, 0x4, R2 ;  /* 0x0000000406067825 */ /* 0x002fca00078e0202 */
[----:B0-----:R-:W-:Y:S01]  /*0a90*/  STG.E desc[UR6][R6.64], R5 ;  /* 0x0000000506007986 */ /* 0x001fe2000c101906 */
[----:B------:R-:W-:Y:S05]  /*0aa0*/  EXIT ;  /* 0x000000000000794d */ /* 0x000fea0003800000 */
.L_x_9:
        /* <DEDUP_REMOVED lines=13> */
.L_x_18:


//--------------------- .text._Z22naive_gemv_withoutSmemPfS_S_ii --------------------------
	.section	.text._Z22naive_gemv_withoutSmemPfS_S_ii,"ax",@progbits
	.align	128
        .global         _Z22naive_gemv_withoutSmemPfS_S_ii
        .type           _Z22naive_gemv_withoutSmemPfS_S_ii,@function
        .size           _Z22naive_gemv_withoutSmemPfS_S_ii,(.L_x_19 - _Z22naive_gemv_withoutSmemPfS_S_ii)
        .other          _Z22naive_gemv_withoutSmemPfS_S_ii,@"STO_CUDA_ENTRY STV_DEFAULT"
_Z22naive_gemv_withoutSmemPfS_S_ii:
.text._Z22naive_gemv_withoutSmemPfS_S_ii:
[----:B------:R-:W-:Y:S01]  /*0000*/  LDC R1, c[0x0][0x37c] ;  /* 0x0000df00ff017b82 */ /* 0x000fe20000000800 */
[----:B------:R-:W0:Y:S01]  /*0010*/  S2R R0, SR_CTAID.X ;  /* 0x0000000000007919 */ /* 0x000e220000002500 */
[----:B------:R-:W0:Y:S01]  /*0020*/  LDCU UR4, c[0x0][0x360] ;  /* 0x00006c00ff0477ac */ /* 0x000e220008000800 */
[----:B------:R-:W0:Y:S01]  /*0030*/  S2R R3, SR_TID.X ;  /* 0x0000000000037919 */ /* 0x000e220000002100 */
[----:B------:R-:W1:Y:S01]  /*0040*/  LDCU UR5, c[0x0][0x398] ;  /* 0x00007300ff0577ac */ /* 0x000e620008000800 */
[----:B0-----:R-:W-:-:S05]  /*0050*/  IMAD R0, R0, UR4, R3 ;  /* 0x0000000400007c24 */ /* 0x001fca000f8e0203 */
[----:B-1----:R-:W-:-:S13]  /*0060*/  ISETP.GE.AND P0, PT, R0, UR5, PT ;  /* 0x0000000500007c0c */ /* 0x002fda000bf06270 */
[----:B------:R-:W-:Y:S05]  /*0070*/  @P0 EXIT ;  /* 0x000000000000094d */ /* 0x000fea0003800000 */
[----:B------:R-:W0:Y:S01]  /*0080*/  LDCU UR8, c[0x0][0x39c] ;  /* 0x00007380ff0877ac */ /* 0x000e220008000800 */
[----:B------:R-:W-:Y:S01]  /*0090*/  HFMA2 R15, -RZ, RZ, 0, 0 ;  /* 0x00000000ff0f7431 */ /* 0x000fe200000001ff */
[----:B------:R-:W1:Y:S01]  /*00a0*/  LDCU.64 UR16, c[0x0][0x358] ;  /* 0x00006b00ff1077ac */ /* 0x000e620008000a00 */
[----:B0-----:R-:W-:-:S09]  /*00b0*/  UISETP.GE.AND UP0, UPT, UR8, 0x1, UPT ;  /* 0x000000010800788c */ /* 0x001fd2000bf06270 */
[----:B-1----:R-:W-:Y:S05]  /*00c0*/  BRA.U !UP0, `(.L_x_10) ;  /* 0x0000000908647547 */ /* 0x002fea000b800000 */
[----:B------:R-:W-:Y:S02]  /*00d0*/  UISETP.GE.U32.AND UP1, UPT, UR8, 0x10, UPT ;  /* 0x000000100800788c */ /* 0x000fe4000bf26070 */
[----:B------:R-:W-:Y:S01]  /*00e0*/  IMAD R7, R0, UR8, RZ ;  /* 0x0000000800077c24 */ /* 0x000fe2000f8e02ff */
[----:B------:R-:W-:Y:S01]  /*00f0*/  ULOP3.LUT UR9, UR8, 0xf, URZ, 0xc0, !UPT ;  /* 0x0000000f08097892 */ /* 0x000fe2000f8ec0ff */
[----:B------:R-:W-:Y:S02]  /*0100*/  MOV R15, RZ ;  /* 0x000000ff000f7202 */ /* 0x000fe40000000f00 */
[----:B------:R-:W-:Y:S01]  /*0110*/  MOV R8, RZ ;  /* 0x000000ff00087202 */ /* 0x000fe20000000f00 */
[----:B------:R-:W-:Y:S02]  /*0120*/  UISETP.NE.AND UP0, UPT, UR9, URZ, UPT ;  /* 0x000000ff0900728c */ /* 0x000fe4000bf05270 */
[----:B------:R-:W-:Y:S09]  /*0130*/  BRA.U !UP1, `(.L_x_11) ;  /* 0x0000000509147547 */ /* 0x000ff2000b800000 */
[----:B------:R-:W0:Y:S01]  /*0140*/  LDCU.128 UR12, c[0x0][0x380] ;  /* 0x00007000ff0c77ac */ /* 0x000e220008000c00 */
[----:B------:R-:W-:Y:S02]  /*0150*/  MOV R15, RZ ;  /* 0x000000ff000f7202 */ /* 0x000fe40000000f00 */
[----:B------:R-:W-:Y:S01]  /*0160*/  MOV R6, R7 ;  /* 0x0000000700067202 */ /* 0x000fe20000000f00 */
[----:B------:R-:W-:-:S04]  /*0170*/  ULOP3.LUT UR10, UR8, 0x7ffffff0, URZ, 0xc0, !UPT ;  /* 0x7ffffff0080a7892 */ /* 0x000fc8000f8ec0ff */
[----:B------:R-:W-:Y:S02]  /*0180*/  UIADD3 UR11, UPT, UPT, -UR10, URZ, URZ ;  /* 0x000000ff0a0b7290 */ /* 0x000fe4000fffe1ff */
[----:B------:R-:W-:Y:S01]  /*0190*/  MOV R8, UR10 ;  /* 0x0000000a00087c02 */ /* 0x000fe20008000f00 */
[----:B0-----:R-:W-:Y:S02]  /*01a0*/  UIADD3 UR4, UP2, UPT, UR14, 0x20, URZ ;  /* 0x000000200e047890 */ /* 0x001fe4000ff5e0ff */
[----:B------:R-:W-:Y:S02]  /*01b0*/  UIADD3 UR6, UP1, UPT, UR12, 0x20, URZ ;  /* 0x000000200c067890 */ /* 0x000fe4000ff3e0ff */
[----:B------:R-:W-:Y:S02]  /*01c0*/  UIADD3.X UR5, UPT, UPT, URZ, UR15, URZ, UP2, !UPT ;  /* 0x0000000fff057290 */ /* 0x000fe400097fe4ff */
[----:B------:R-:W-:Y:S01]  /*01d0*/  MOV R2, UR4 ;  /* 0x0000000400027c02 */ /* 0x000fe20008000f00 */
[----:B------:R-:W-:-:S03]  /*01e0*/  UIADD3.X UR7, UPT, UPT, URZ, UR13, URZ, UP1, !UPT ;  /* 0x0000000dff077290 */ /* 0x000fc60008ffe4ff */
[----:B------:R-:W-:-:S09]  /*01f0*/  MOV R3, UR5 ;  /* 0x0000000500037c02 */ /* 0x000fd20008000f00 */
.L_x_12:
[----:B------:R-:W-:Y:S01]  /*0200*/  MOV R4, UR6 ;  /* 0x0000000600047c02 */ /* 0x000fe20008000f00 */
[----:B------:R-:W2:Y:S01]  /*0210*/  LDG.E.CONSTANT R17, desc[UR16][R2.64+-0x20] ;  /* 0xffffe01002117981 */ /* 0x000ea2000c1e9900 */
[----:B------:R-:W-:-:S03]  /*0220*/  MOV R5, UR7 ;  /* 0x0000000700057c02 */ /* 0x000fc60008000f00 */
[----:B------:R-:W3:Y:S01]  /*0230*/  LDG.E.CONSTANT R25, desc[UR16][R2.64+-0x1c] ;  /* 0xffffe41002197981 */ /* 0x000ee2000c1e9900 */
[----:B------:R-:W-:-:S03]  /*0240*/  IMAD.WIDE R4, R6, 0x4, R4 ;  /* 0x0000000406047825 */ /* 0x000fc600078e0204 */
[----:B------:R-:W4:Y:S04]  /*0250*/  LDG.E.CONSTANT R19, desc[UR16][R2.64+-0x18] ;  /* 0xffffe81002137981 */ /* 0x000f28000c1e9900 */
[----:B------:R-:W2:Y:S04]  /*0260*/  LDG.E.CONSTANT R16, desc[UR16][R4.64+-0x20] ;  /* 0xffffe01004107981 */ /* 0x000ea8000c1e9900 */
[----:B------:R-:W3:Y:S04]  /*0270*/  LDG.E.CONSTANT R18, desc[UR16][R4.64+-0x1c] ;  /* 0xffffe41004127981 */ /* 0x000ee8000c1e9900 */
        /* <DEDUP_REMOVED lines=13> */
[----:B------:R-:W2:Y:S01]  /*0350*/  LDG.E.CONSTANT R16, desc[UR16][R4.64] ;  /* 0x0000001004107981 */ /* 0x000ea2000c1e9900 */
[----:B---3--:R-:W-:-:S03]  /*0360*/  FFMA R25, R18, R25, R17 ;  /* 0x0000001912197223 */ /* 0x008fc60000000011 */
[----:B------:R-:W3:Y:S01]  /*0370*/  LDG.E.CONSTANT R17, desc[UR16][R2.64+0x4] ;  /* 0x0000041002117981 */ /* 0x000ee2000c1e9900 */
[----:B----4-:R-:W-:-:S03]  /*0380*/  FFMA R26, R20, R19, R25 ;  /* 0x00000013141a7223 */ /* 0x010fc60000000019 */
[----:B------:R-:W3:Y:S04]  /*0390*/  LDG.E.CONSTANT R18, desc[UR16][R4.64+0x4] ;  /* 0x0000041004127981 */ /* 0x000ee8000c1e9900 */
[----:B------:R-:W4:Y:S01]  /*03a0*/  LDG.E.CONSTANT R20, desc[UR16][R2.64+0x8] ;  /* 0x0000081002147981 */ /* 0x000f22000c1e9900 */
[----:B-----5:R-:W-:-:S03]  /*03b0*/  FFMA R25, R21, R22, R26 ;  /* 0x0000001615197223 */ /* 0x020fc6000000001a */
[----:B------:R-:W4:Y:S04]  /*03c0*/  LDG.E.CONSTANT R19, desc[UR16][R4.64+0x8] ;  /* 0x0000081004137981 */ /* 0x000f28000c1e9900 */
[----:B------:R-:W5:Y:S01]  /*03d0*/  LDG.E.CONSTANT R22, desc[UR16][R2.64+0xc] ;  /* 0x00000c1002167981 */ /* 0x000f62000c1e9900 */
[----:B------:R-:W-:-:S03]  /*03e0*/  FFMA R25, R24, R23, R25 ;  /* 0x0000001718197223 */ /* 0x000fc60000000019 */
[----:B------:R-:W5:Y:S04]  /*03f0*/  LDG.E.CONSTANT R21, desc[UR16][R4.64+0xc] ;  /* 0x00000c1004157981 */ /* 0x000f68000c1e9900 */
[----:B------:R-:W5:Y:S01]  /*0400*/  LDG.E.CONSTANT R24, desc[UR16][R2.64+0x10] ;  /* 0x0000101002187981 */ /* 0x000f62000c1e9900 */
[----:B------:R-:W-:-:S03]  /*0410*/  FFMA R25, R10, R9, R25 ;  /* 0x000000090a197223 */ /* 0x000fc60000000019 */
[----:B------:R-:W5:Y:S04]  /*0420*/  LDG.E.CONSTANT R23, desc[UR16][R4.64+0x10] ;  /* 0x0000101004177981 */ /* 0x000f68000c1e9900 */
[----:B------:R-:W5:Y:S01]  /*0430*/  LDG.E.CONSTANT R10, desc[UR16][R2.64+0x14] ;  /* 0x00001410020a7981 */ /* 0x000f62000c1e9900 */
[----:B------:R-:W-:-:S03]  /*0440*/  FFMA R27, R12, R11, R25 ;  /* 0x0000000b0c1b7223 */ /* 0x000fc60000000019 */
[----:B------:R-:W5:Y:S04]  /*0450*/  LDG.E.CONSTANT R9, desc[UR16][R4.64+0x14] ;  /* 0x0000141004097981 */ /* 0x000f68000c1e9900 */
[----:B------:R-:W5:Y:S04]  /*0460*/  LDG.E.CONSTANT R11, desc[UR16][R2.64+0x18] ;  /* 0x00001810020b7981 */ /* 0x000f68000c1e9900 */
[----:B------:R-:W5:Y:S04]  /*0470*/  LDG.E.CONSTANT R12, desc[UR16][R4.64+0x18] ;  /* 0x00001810040c7981 */ /* 0x000f68000c1e9900 */
[----:B------:R-:W5:Y:S04]  /*0480*/  LDG.E.CONSTANT R25, desc[UR16][R4.64+0x1c] ;  /* 0x00001c1004197981 */ /* 0x000f68000c1e9900 */
[----:B------:R0:W5:Y:S01]  /*0490*/  LDG.E.CONSTANT R26, desc[UR16][R2.64+0x1c] ;  /* 0x00001c10021a7981 */ /* 0x000162000c1e9900 */
[----:B------:R-:W-:Y:S01]  /*04a0*/  FFMA R13, R14, R13, R27 ;  /* 0x0000000d0e0d7223 */ /* 0x000fe2000000001b */
[----:B------:R-:W-:-:S04]  /*04b0*/  UIADD3 UR11, UPT, UPT, UR11, 0x10, URZ ;  /* 0x000000100b0b7890 */ /* 0x000fc8000fffe0ff */
[----:B------:R-:W-:Y:S01]  /*04c0*/  UISETP.NE.AND UP1, UPT, UR11, URZ, UPT ;  /* 0x000000ff0b00728c */ /* 0x000fe2000bf25270 */
[----:B0-----:R-:W-:Y:S02]  /*04d0*/  IADD3 R2, P0, PT, R2, 0x40, RZ ;  /* 0x0000004002027810 */ /* 0x001fe40007f1e0ff */
[----:B------:R-:W-:Y:S02]  /*04e0*/  IADD3 R6, PT, PT, R6, 0x10, RZ ;  /* 0x0000001006067810 */ /* 0x000fe40007ffe0ff */
[----:B------:R-:W-:Y:S01]  /*04f0*/  IADD3.X R3, PT, PT, RZ, R3, RZ, P0, !PT ;  /* 0x00000003ff037210 */ /* 0x000fe200007fe4ff */
[----:B--2---:R-:W-:-:S04]  /*0500*/  FFMA R13, R16, R15, R13 ;  /* 0x0000000f100d7223 */ /* 0x004fc8000000000d */
[----:B---3--:R-:W-:-:S04]  /*0510*/  FFMA R18, R18, R17, R13 ;  /* 0x0000001112127223 */ /* 0x008fc8000000000d */
[----:B----4-:R-:W-:-:S04]  /*0520*/  FFMA R18, R19, R20, R18 ;  /* 0x0000001413127223 */ /* 0x010fc80000000012 */
[----:B-----5:R-:W-:-:S04]  /*0530*/  FFMA R18, R21, R22, R18 ;  /* 0x0000001615127223 */ /* 0x020fc80000000012 */
[----:B------:R-:W-:-:S04]  /*0540*/  FFMA R18, R23, R24, R18 ;  /* 0x0000001817127223 */ /* 0x000fc80000000012 */
[----:B------:R-:W-:-:S04]  /*0550*/  FFMA R9, R9, R10, R18 ;  /* 0x0000000a09097223 */ /* 0x000fc80000000012 */
[----:B------:R-:W-:-:S04]  /*0560*/  FFMA R12, R12, R11, R9 ;  /* 0x0000000b0c0c7223 */ /* 0x000fc80000000009 */
[----:B------:R-:W-:Y:S01]  /*0570*/  FFMA R15, R25, R26, R12 ;  /* 0x0000001a190f7223 */ /* 0x000fe2000000000c */
[----:B------:R-:W-:Y:S06]  /*0580*/  BRA.U UP1, `(.L_x_12) ;  /* 0xfffffffd011c7547 */ /* 0x000fec000b83ffff */
.L_x_11:
[----:B------:R-:W-:Y:S05]  /*0590*/  BRA.U !UP0, `(.L_x_10) ;  /* 0x0000000508307547 */ /* 0x000fea000b800000 */
[----:B------:R-:W-:Y:S02]  /*05a0*/  UISETP.GE.U32.AND UP0, UPT, UR9, 0x8, UPT ;  /* 0x000000080900788c */ /* 0x000fe4000bf06070 */
[----:B------:R-:W-:-:S04]  /*05b0*/  ULOP3.LUT UR5, UR8, 0x7, URZ, 0xc0, !UPT ;  /* 0x0000000708057892 */ /* 0x000fc8000f8ec0ff */
[----:B------:R-:W-:-:S03]  /*05c0*/  UISETP.NE.AND UP1, UPT, UR5, URZ, UPT ;  /* 0x000000ff0500728c */ /* 0x000fc6000bf25270 */
[----:B------:R-:W-:Y:S08]  /*05d0*/  BRA.U !UP0, `(.L_x_13) ;  /* 0x0000000108787547 */ /* 0x000ff0000b800000 */
[----:B------:R-:W0:Y:S01]  /*05e0*/  LDC.64 R2, c[0x0][0x380] ;  /* 0x0000e000ff027b82 */ /* 0x000e220000000a00 */
[----:B------:R-:W-:-:S07]  /*05f0*/  IADD3 R9, PT, PT, R7, R8, RZ ;  /* 0x0000000807097210 */ /* 0x000fce0007ffe0ff */
[----:B------:R-:W1:Y:S01]  /*0600*/  LDC.64 R4, c[0x0][0x388] ;  /* 0x0000e200ff047b82 */ /* 0x000e620000000a00 */
[----:B0-----:R-:W-:-:S05]  /*0610*/  IMAD.WIDE R2, R9, 0x4, R2 ;  /* 0x0000000409027825 */ /* 0x001fca00078e0202 */
[----:B------:R-:W2:Y:S01]  /*0620*/  LDG.E.CONSTANT R10, desc[UR16][R2.64] ;  /* 0x00000010020a7981 */ /* 0x000ea2000c1e9900 */
[----:B-1----:R-:W-:-:S03]  /*0630*/  IMAD.WIDE.U32 R4, R8, 0x4, R4 ;  /* 0x0000000408047825 */ /* 0x002fc600078e0004 */
        /* <DEDUP_REMOVED lines=15> */
[----:B------:R-:W-:Y:S01]  /*0730*/  IADD3 R8, PT, PT, R8, 0x8, RZ ;  /* 0x0000000808087810 */ /* 0x000fe20007ffe0ff */
[----:B--2---:R-:W-:-:S04]  /*0740*/  FFMA R10, R10, R11, R15 ;  /* 0x0000000b0a0a7223 */ /* 0x004fc8000000000f */
[----:B---3--:R-:W-:-:S04]  /*0750*/  FFMA R10, R13, R12, R10 ;  /* 0x0000000c0d0a7223 */ /* 0x008fc8000000000a */
[----:B----4-:R-:W-:-:S04]  /*0760*/  FFMA R10, R17, R14, R10 ;  /* 0x0000000e110a7223 */ /* 0x010fc8000000000a */
[----:B-----5:R-:W-:-:S04]  /*0770*/  FFMA R10, R19, R16, R10 ;  /* 0x00000010130a7223 */ /* 0x020fc8000000000a */
[----:B------:R-:W-:-:S04]  /*0780*/  FFMA R10, R21, R18, R10 ;  /* 0x00000012150a7223 */ /* 0x000fc8000000000a */
[----:B------:R-:W-:-:S04]  /*0790*/  FFMA R23, R23, R20, R10 ;  /* 0x0000001417177223 */ /* 0x000fc8000000000a */
[----:B------:R-:W-:-:S04]  /*07a0*/  FFMA R6, R6, R9, R23 ;  /* 0x0000000906067223 */ /* 0x000fc80000000017 */
[----:B------:R-:W-:-:S07]  /*07b0*/  FFMA R15, R25, R22, R6 ;  /* 0x00000016190f7223 */ /* 0x000fce0000000006 */
.L_x_13:
        /* <DEDUP_REMOVED lines=23> */
.L_x_14:
[----:B------:R-:W-:Y:S05]  /*0930*/  BRA.U !UP1, `(.L_x_10) ;  /* 0x0000000109487547 */ /* 0x000fea000b800000 */
[----:B------:R-:W0:Y:S01]  /*0940*/  LDC.64 R2, c[0x0][0x388] ;  /* 0x0000e200ff027b82 */ /* 0x000e220000000a00 */
[----:B------:R-:W-:Y:S01]  /*0950*/  IADD3 R7, PT, PT, R7, R8, RZ ;  /* 0x0000000807077210 */ /* 0x000fe20007ffe0ff */
[----:B------:R-:W-:-:S06]  /*0960*/  UIADD3 UR4, UPT, UPT, -UR4, URZ, URZ ;  /* 0x000000ff04047290 */ /* 0x000fcc000fffe1ff */
[----:B------:R-:W1:Y:S01]  /*0970*/  LDC.64 R10, c[0x0][0x380] ;  /* 0x0000e000ff0a7b82 */ /* 0x000e620000000a00 */
[----:B0-----:R-:W-:-:S03]  /*0980*/  IMAD.WIDE.U32 R2, R8, 0x4, R2 ;  /* 0x0000000408027825 */ /* 0x001fc600078e0002 */
[----:B------:R-:W-:Y:S02]  /*0990*/  MOV R6, R2 ;  /* 0x0000000200067202 */ /* 0x000fe40000000f00 */
[----:B------:R-:W-:-:S07]  /*09a0*/  MOV R5, R3 ;  /* 0x0000000300057202 */ /* 0x000fce0000000f00 */
.L_x_15:
[----:B-1----:R-:W-:Y:S01]  /*09b0*/  IMAD.WIDE R2, R7, 0x4, R10 ;  /* 0x0000000407027825 */ /* 0x002fe200078e020a */
[----:B------:R-:W-:-:S05]  /*09c0*/  MOV R4, R6 ;  /* 0x0000000600047202 */ /* 0x000fca0000000f00 */
[----:B------:R-:W2:Y:S04]  /*09d0*/  LDG.E.CONSTANT R2, desc[UR16][R2.64] ;  /* 0x0000001002027981 */ /* 0x000ea8000c1e9900 */
[----:B------:R0:W2:Y:S01]  /*09e0*/  LDG.E.CONSTANT R4, desc[UR16][R4.64] ;  /* 0x0000001004047981 */ /* 0x0000a2000c1e9900 */
[----:B------:R-:W-:Y:S01]  /*09f0*/  UIADD3 UR4, UPT, UPT, UR4, 0x1, URZ ;  /* 0x0000000104047890 */ /* 0x000fe2000fffe0ff */
[----:B------:R-:W-:Y:S02]  /*0a00*/  IADD3 R6, P0, PT, R6, 0x4, RZ ;  /* 0x0000000406067810 */ /* 0x000fe40007f1e0ff */
[----:B------:R-:W-:Y:S01]  /*0a10*/  IADD3 R7, PT, PT, R7, 0x1, RZ ;  /* 0x0000000107077810 */ /* 0x000fe20007ffe0ff */
[----:B------:R-:W-:Y:S01]  /*0a20*/  UISETP.NE.AND UP0, UPT, UR4, URZ, UPT ;  /* 0x000000ff0400728c */ /* 0x000fe2000bf05270 */
[----:B0-----:R-:W-:Y:S01]  /*0a30*/  IADD3.X R5, PT, PT, RZ, R5, RZ, P0, !PT ;  /* 0x00000005ff057210 */ /* 0x001fe200007fe4ff */
[----:B--2---:R-:W-:-:S07]  /*0a40*/  FFMA R15, R2, R4, R15 ;  /* 0x00000004020f7223 */ /* 0x004fce000000000f */
[----:B------:R-:W-:Y:S05]  /*0a50*/  BRA.U UP0, `(.L_x_15) ;  /* 0xfffffffd00d47547 */ /* 0x000fea000b83ffff */
.L_x_10:
[----:B------:R-:W0:Y:S02]  /*0a60*/  LDC.64 R2, c[0x0][0x390] ;  /* 0x0000e400ff027b82 */ /* 0x000e240000000a00 */
[----:B0-----:R-:W-:-:S05]  /*0a70*/  IMAD.WIDE R2, R0, 0x4, R2 ;  /* 0x0000000400027825 */ /* 0x001fca00078e0202 */
[----:B------:R-:W-:Y:S01]  /*0a80*/  STG.E desc[UR16][R2.64], R15 ;  /* 0x0000000f02007986 */ /* 0x000fe2000c101910 */
[----:B------:R-:W-:Y:S05]  /*0a90*/  EXIT ;  /* 0x000000000000794d */ /* 0x000fea0003800000 */
.L_x_16:
        /* <DEDUP_REMOVED lines=14> */
.L_x_19:


//--------------------- .nv.shared.reserved.0     --------------------------
	.section	.nv.shared.reserved.0,"aw",@nobits
	.weak		__nv_reservedSMEM_offset_0_alias
	.size		__nv_reservedSMEM_offset_0_alias, 0, 64
	.other		__nv_reservedSMEM_offset_0_alias,@"STO_CUDA_RESERVED_SHARED STV_DEFAULT"
__nv_reservedSMEM_offset_0_alias:
	.zero		0
	.zero		64


//--------------------- .nv.shared._Z19naive_gemv_withSmemPfS_S_ii --------------------------
	.section	.nv.shared._Z19naive_gemv_withSmemPfS_S_ii,"aw",@nobits
	.sectionflags	@""
	.align	4
.nv.shared._Z19naive_gemv_withSmemPfS_S_ii:
	.zero		1536


//--------------------- .nv.constant0._Z8Sgemv_v0PfS_S_ii --------------------------
	.section	.nv.constant0._Z8Sgemv_v0PfS_S_ii,"a",@progbits
	.sectionflags	@""
	.align	4
.nv.constant0._Z8Sgemv_v0PfS_S_ii:
	.zero		928


//--------------------- .nv.constant0._Z19naive_gemv_withSmemPfS_S_ii --------------------------
	.section	.nv.constant0._Z19naive_gemv_withSmemPfS_S_ii,"a",@progbits
	.sectionflags	@""
	.align	4
.nv.constant0._Z19naive_gemv_withSmemPfS_S_ii:
	.zero		928


//--------------------- .nv.constant0._Z22naive_gemv_withoutSmemPfS_S_ii --------------------------
	.section	.nv.constant0._Z22naive_gemv_withoutSmemPfS_S_ii,"a",@progbits
	.sectionflags	@""
	.align	4
.nv.constant0._Z22naive_gemv_withoutSmemPfS_S_ii:
	.zero		928


//--------------------- SYMBOLS --------------------------

	.type		.nv.reservedSmem.offset0,@object
	.size		.nv.reservedSmem.offset0,0x4
	.type		.nv.reservedSmem.cap,@object
	.size		.nv.reservedSmem.cap,0x4
